//
// Generated by NVIDIA NVVM Compiler
//
// Compiler Build ID: CL-36424714
// Cuda compilation tools, release 13.0, V13.0.88
// Based on NVVM 20.0.0
//

.version 9.0
.target sm_100
.address_size 64

	// .globl	_Z6anglesPVfS0_S0_S0_PViS2_S2_
// _ZZ6anglesPVfS0_S0_S0_PViS2_S2_E2mn has been demoted
// _ZZ6anglesPVfS0_S0_S0_PViS2_S2_E3mn1 has been demoted
// _ZZ6anglesPVfS0_S0_S0_PViS2_S2_E3mn2 has been demoted
// _ZZ6anglesPVfS0_S0_S0_PViS2_S2_E3mn3 has been demoted
// _ZZ6anglesPVfS0_S0_S0_PViS2_S2_E1r has been demoted
// _ZZ6anglesPVfS0_S0_S0_PViS2_S2_E2r1 has been demoted
// _ZZ6anglesPVfS0_S0_S0_PViS2_S2_E2r2 has been demoted
// _ZZ6anglesPVfS0_S0_S0_PViS2_S2_E2r3 has been demoted
// _ZZ6anglesPVfS0_S0_S0_PViS2_S2_E1s has been demoted
// _ZZ6anglesPVfS0_S0_S0_PViS2_S2_E2s1 has been demoted
// _ZZ6anglesPVfS0_S0_S0_PViS2_S2_E2s2 has been demoted
// _ZZ6anglesPVfS0_S0_S0_PViS2_S2_E2s3 has been demoted
.global .align 4 .b8 __cudart_i2opi_f[24] = {65, 144, 67, 60, 153, 149, 98, 219, 192, 221, 52, 245, 209, 87, 39, 252, 41, 21, 68, 78, 110, 131, 249, 162};

.visible .entry _Z6anglesPVfS0_S0_S0_PViS2_S2_(
	.param .u64 .ptr .align 1 _Z6anglesPVfS0_S0_S0_PViS2_S2__param_0,
	.param .u64 .ptr .align 1 _Z6anglesPVfS0_S0_S0_PViS2_S2__param_1,
	.param .u64 .ptr .align 1 _Z6anglesPVfS0_S0_S0_PViS2_S2__param_2,
	.param .u64 .ptr .align 1 _Z6anglesPVfS0_S0_S0_PViS2_S2__param_3,
	.param .u64 .ptr .align 1 _Z6anglesPVfS0_S0_S0_PViS2_S2__param_4,
	.param .u64 .ptr .align 1 _Z6anglesPVfS0_S0_S0_PViS2_S2__param_5,
	.param .u64 .ptr .align 1 _Z6anglesPVfS0_S0_S0_PViS2_S2__param_6
)
{
	.local .align 4 .b8 	__local_depot0[28];
	.reg .b64 	%SP;
	.reg .b64 	%SPL;
	.reg .pred 	%p<147>;
	.reg .b32 	%r<750>;
	.reg .b32 	%f<514>;
	.reg .b64 	%rd<314>;
	.reg .b64 	%fd<31>;
	// demoted variable
	.shared .align 4 .b8 _ZZ6anglesPVfS0_S0_S0_PViS2_S2_E2mn[720];
	// demoted variable
	.shared .align 4 .b8 _ZZ6anglesPVfS0_S0_S0_PViS2_S2_E3mn1[720];
	// demoted variable
	.shared .align 4 .b8 _ZZ6anglesPVfS0_S0_S0_PViS2_S2_E3mn2[720];
	// demoted variable
	.shared .align 4 .b8 _ZZ6anglesPVfS0_S0_S0_PViS2_S2_E3mn3[720];
	// demoted variable
	.shared .align 4 .b8 _ZZ6anglesPVfS0_S0_S0_PViS2_S2_E1r[720];
	// demoted variable
	.shared .align 4 .b8 _ZZ6anglesPVfS0_S0_S0_PViS2_S2_E2r1[720];
	// demoted variable
	.shared .align 4 .b8 _ZZ6anglesPVfS0_S0_S0_PViS2_S2_E2r2[720];
	// demoted variable
	.shared .align 4 .b8 _ZZ6anglesPVfS0_S0_S0_PViS2_S2_E2r3[720];
	// demoted variable
	.shared .align 4 .b8 _ZZ6anglesPVfS0_S0_S0_PViS2_S2_E1s[720];
	// demoted variable
	.shared .align 4 .b8 _ZZ6anglesPVfS0_S0_S0_PViS2_S2_E2s1[720];
	// demoted variable
	.shared .align 4 .b8 _ZZ6anglesPVfS0_S0_S0_PViS2_S2_E2s2[720];
	// demoted variable
	.shared .align 4 .b8 _ZZ6anglesPVfS0_S0_S0_PViS2_S2_E2s3[720];
	mov.u64 	%SPL, __local_depot0;
	ld.param.u64 	%rd77, [_Z6anglesPVfS0_S0_S0_PViS2_S2__param_0];
	ld.param.u64 	%rd78, [_Z6anglesPVfS0_S0_S0_PViS2_S2__param_1];
	ld.param.u64 	%rd79, [_Z6anglesPVfS0_S0_S0_PViS2_S2__param_2];
	ld.param.u64 	%rd80, [_Z6anglesPVfS0_S0_S0_PViS2_S2__param_3];
	ld.param.u64 	%rd75, [_Z6anglesPVfS0_S0_S0_PViS2_S2__param_5];
	ld.param.u64 	%rd76, [_Z6anglesPVfS0_S0_S0_PViS2_S2__param_6];
	cvta.to.global.u64 	%rd1, %rd79;
	cvta.to.global.u64 	%rd2, %rd80;
	cvta.to.global.u64 	%rd3, %rd77;
	cvta.to.global.u64 	%rd4, %rd78;
	add.u64 	%rd5, %SPL, 0;
	add.u64 	%rd6, %SPL, 0;
	add.u64 	%rd7, %SPL, 0;
	add.u64 	%rd8, %SPL, 0;
	add.u64 	%rd9, %SPL, 0;
	add.u64 	%rd10, %SPL, 0;
	add.u64 	%rd11, %SPL, 0;
	add.u64 	%rd12, %SPL, 0;
	add.u64 	%rd13, %SPL, 0;
	add.u64 	%rd14, %SPL, 0;
	mov.u32 	%r1, %ctaid.x;
	mov.u32 	%r227, %ntid.x;
	mov.u32 	%r2, %tid.x;
	mad.lo.s32 	%r708, %r1, %r227, %r2;
	setp.ne.s32 	%p1, %r2, 0;
	@%p1 bra 	$L__BB0_3;
	mov.b32 	%r686, 0;
	mov.u32 	%r230, _ZZ6anglesPVfS0_S0_S0_PViS2_S2_E2mn;
	mov.u32 	%r233, _ZZ6anglesPVfS0_S0_S0_PViS2_S2_E1r;
$L__BB0_2:
	shl.b32 	%r229, %r686, 2;
	add.s32 	%r231, %r230, %r229;
	mov.b32 	%r232, 0;
	st.shared.u32 	[%r231], %r232;
	add.s32 	%r234, %r233, %r229;
	st.shared.u32 	[%r234], %r232;
	mov.u32 	%r235, _ZZ6anglesPVfS0_S0_S0_PViS2_S2_E1s;
	add.s32 	%r236, %r235, %r229;
	st.shared.u32 	[%r236], %r232;
	mov.u32 	%r237, _ZZ6anglesPVfS0_S0_S0_PViS2_S2_E3mn1;
	add.s32 	%r238, %r237, %r229;
	st.shared.u32 	[%r238], %r232;
	mov.u32 	%r239, _ZZ6anglesPVfS0_S0_S0_PViS2_S2_E2r1;
	add.s32 	%r240, %r239, %r229;
	st.shared.u32 	[%r240], %r232;
	mov.u32 	%r241, _ZZ6anglesPVfS0_S0_S0_PViS2_S2_E2s1;
	add.s32 	%r242, %r241, %r229;
	st.shared.u32 	[%r242], %r232;
	mov.u32 	%r243, _ZZ6anglesPVfS0_S0_S0_PViS2_S2_E3mn2;
	add.s32 	%r244, %r243, %r229;
	st.shared.u32 	[%r244], %r232;
	mov.u32 	%r245, _ZZ6anglesPVfS0_S0_S0_PViS2_S2_E2r2;
	add.s32 	%r246, %r245, %r229;
	st.shared.u32 	[%r246], %r232;
	mov.u32 	%r247, _ZZ6anglesPVfS0_S0_S0_PViS2_S2_E2s2;
	add.s32 	%r248, %r247, %r229;
	st.shared.u32 	[%r248], %r232;
	mov.u32 	%r249, _ZZ6anglesPVfS0_S0_S0_PViS2_S2_E3mn3;
	add.s32 	%r250, %r249, %r229;
	st.shared.u32 	[%r250], %r232;
	mov.u32 	%r251, _ZZ6anglesPVfS0_S0_S0_PViS2_S2_E2r3;
	add.s32 	%r252, %r251, %r229;
	st.shared.u32 	[%r252], %r232;
	mov.u32 	%r253, _ZZ6anglesPVfS0_S0_S0_PViS2_S2_E2s3;
	add.s32 	%r254, %r253, %r229;
	st.shared.u32 	[%r254], %r232;
	st.shared.u32 	[%r231+4], %r232;
	st.shared.u32 	[%r234+4], %r232;
	st.shared.u32 	[%r236+4], %r232;
	st.shared.u32 	[%r238+4], %r232;
	st.shared.u32 	[%r240+4], %r232;
	st.shared.u32 	[%r242+4], %r232;
	st.shared.u32 	[%r244+4], %r232;
	st.shared.u32 	[%r246+4], %r232;
	st.shared.u32 	[%r248+4], %r232;
	st.shared.u32 	[%r250+4], %r232;
	st.shared.u32 	[%r252+4], %r232;
	st.shared.u32 	[%r254+4], %r232;
	st.shared.u32 	[%r231+8], %r232;
	st.shared.u32 	[%r234+8], %r232;
	st.shared.u32 	[%r236+8], %r232;
	st.shared.u32 	[%r238+8], %r232;
	st.shared.u32 	[%r240+8], %r232;
	st.shared.u32 	[%r242+8], %r232;
	st.shared.u32 	[%r244+8], %r232;
	st.shared.u32 	[%r246+8], %r232;
	st.shared.u32 	[%r248+8], %r232;
	st.shared.u32 	[%r250+8], %r232;
	st.shared.u32 	[%r252+8], %r232;
	st.shared.u32 	[%r254+8], %r232;
	st.shared.u32 	[%r231+12], %r232;
	st.shared.u32 	[%r234+12], %r232;
	st.shared.u32 	[%r236+12], %r232;
	st.shared.u32 	[%r238+12], %r232;
	st.shared.u32 	[%r240+12], %r232;
	st.shared.u32 	[%r242+12], %r232;
	st.shared.u32 	[%r244+12], %r232;
	st.shared.u32 	[%r246+12], %r232;
	st.shared.u32 	[%r248+12], %r232;
	st.shared.u32 	[%r250+12], %r232;
	st.shared.u32 	[%r252+12], %r232;
	st.shared.u32 	[%r254+12], %r232;
	st.shared.u32 	[%r231+16], %r232;
	st.shared.u32 	[%r234+16], %r232;
	st.shared.u32 	[%r236+16], %r232;
	st.shared.u32 	[%r238+16], %r232;
	st.shared.u32 	[%r240+16], %r232;
	st.shared.u32 	[%r242+16], %r232;
	st.shared.u32 	[%r244+16], %r232;
	st.shared.u32 	[%r246+16], %r232;
	st.shared.u32 	[%r248+16], %r232;
	st.shared.u32 	[%r250+16], %r232;
	st.shared.u32 	[%r252+16], %r232;
	st.shared.u32 	[%r254+16], %r232;
	st.shared.u32 	[%r231+20], %r232;
	st.shared.u32 	[%r234+20], %r232;
	st.shared.u32 	[%r236+20], %r232;
	st.shared.u32 	[%r238+20], %r232;
	st.shared.u32 	[%r240+20], %r232;
	st.shared.u32 	[%r242+20], %r232;
	st.shared.u32 	[%r244+20], %r232;
	st.shared.u32 	[%r246+20], %r232;
	st.shared.u32 	[%r248+20], %r232;
	st.shared.u32 	[%r250+20], %r232;
	st.shared.u32 	[%r252+20], %r232;
	st.shared.u32 	[%r254+20], %r232;
	st.shared.u32 	[%r231+24], %r232;
	st.shared.u32 	[%r234+24], %r232;
	st.shared.u32 	[%r236+24], %r232;
	st.shared.u32 	[%r238+24], %r232;
	st.shared.u32 	[%r240+24], %r232;
	st.shared.u32 	[%r242+24], %r232;
	st.shared.u32 	[%r244+24], %r232;
	st.shared.u32 	[%r246+24], %r232;
	st.shared.u32 	[%r248+24], %r232;
	st.shared.u32 	[%r250+24], %r232;
	st.shared.u32 	[%r252+24], %r232;
	st.shared.u32 	[%r254+24], %r232;
	st.shared.u32 	[%r231+28], %r232;
	st.shared.u32 	[%r234+28], %r232;
	st.shared.u32 	[%r236+28], %r232;
	st.shared.u32 	[%r238+28], %r232;
	st.shared.u32 	[%r240+28], %r232;
	st.shared.u32 	[%r242+28], %r232;
	st.shared.u32 	[%r244+28], %r232;
	st.shared.u32 	[%r246+28], %r232;
	st.shared.u32 	[%r248+28], %r232;
	st.shared.u32 	[%r250+28], %r232;
	st.shared.u32 	[%r252+28], %r232;
	st.shared.u32 	[%r254+28], %r232;
	add.s32 	%r686, %r686, 8;
	setp.ne.s32 	%p2, %r686, 720;
	@%p2 bra 	$L__BB0_2;
$L__BB0_3:
	bar.sync 	0;
	setp.gt.s32 	%p3, %r708, 99999;
	@%p3 bra 	$L__BB0_150;
	mul.wide.s32 	%rd91, %r708, 4;
	add.s64 	%rd15, %rd4, %rd91;
	add.s64 	%rd16, %rd3, %rd91;
	mov.b32 	%r687, 0;
$L__BB0_5:
	ld.volatile.global.f32 	%f106, [%rd15];
	mul.f32 	%f1, %f106, 0f39986E90;
	mul.f32 	%f107, %f1, 0f3F22F983;
	cvt.rni.s32.f32 	%r691, %f107;
	cvt.rn.f32.s32 	%f108, %r691;
	fma.rn.f32 	%f109, %f108, 0fBFC90FDA, %f1;
	fma.rn.f32 	%f110, %f108, 0fB3A22168, %f109;
	fma.rn.f32 	%f499, %f108, 0fA7C234C5, %f110;
	abs.f32 	%f3, %f1;
	setp.ltu.f32 	%p4, %f3, 0f47CE4780;
	@%p4 bra 	$L__BB0_18;
	setp.neu.f32 	%p5, %f3, 0f7F800000;
	@%p5 bra 	$L__BB0_13;
	mov.f32 	%f113, 0f00000000;
	mul.rn.f32 	%f499, %f1, %f113;
	mov.b32 	%r691, 0;
	bra.uni 	$L__BB0_18;
$L__BB0_8:
	setp.eq.s32 	%p51, %r708, 99999;
	@%p51 bra 	$L__BB0_150;
	mul.wide.s32 	%rd150, %r708, 4;
	add.s64 	%rd17, %rd2, %rd150;
	add.s64 	%rd18, %rd1, %rd150;
	max.s32 	%r6, %r708, 99998;
$L__BB0_10:
	ld.volatile.global.f32 	%f237, [%rd15];
	mul.f32 	%f36, %f237, 0f39986E90;
	mul.f32 	%f238, %f36, 0f3F22F983;
	cvt.rni.s32.f32 	%r712, %f238;
	cvt.rn.f32.s32 	%f239, %r712;
	fma.rn.f32 	%f240, %f239, 0fBFC90FDA, %f36;
	fma.rn.f32 	%f241, %f239, 0fB3A22168, %f240;
	fma.rn.f32 	%f504, %f239, 0fA7C234C5, %f241;
	abs.f32 	%f38, %f36;
	setp.ltu.f32 	%p52, %f38, 0f47CE4780;
	@%p52 bra 	$L__BB0_63;
	setp.neu.f32 	%p53, %f38, 0f7F800000;
	@%p53 bra 	$L__BB0_58;
	mov.f32 	%f244, 0f00000000;
	mul.rn.f32 	%f504, %f36, %f244;
	mov.b32 	%r712, 0;
	bra.uni 	$L__BB0_63;
$L__BB0_13:
	mov.b32 	%r9, %f1;
	shl.b32 	%r257, %r9, 8;
	or.b32  	%r10, %r257, -2147483648;
	mov.b64 	%rd297, 0;
	mov.b32 	%r688, 0;
$L__BB0_14:
	.pragma "nounroll";
	mul.wide.u32 	%rd93, %r688, 4;
	mov.u64 	%rd94, __cudart_i2opi_f;
	add.s64 	%rd95, %rd94, %rd93;
	ld.global.nc.u32 	%r258, [%rd95];
	mad.wide.u32 	%rd96, %r258, %r10, %rd297;
	shr.u64 	%rd297, %rd96, 32;
	add.s64 	%rd97, %rd14, %rd93;
	st.local.u32 	[%rd97], %rd96;
	add.s32 	%r688, %r688, 1;
	setp.ne.s32 	%p6, %r688, 6;
	@%p6 bra 	$L__BB0_14;
	shr.u32 	%r259, %r9, 23;
	st.local.u32 	[%rd14+24], %rd297;
	and.b32  	%r13, %r259, 31;
	and.b32  	%r260, %r259, 224;
	add.s32 	%r261, %r260, -128;
	shr.u32 	%r262, %r261, 5;
	mul.wide.u32 	%rd98, %r262, 4;
	sub.s64 	%rd21, %rd14, %rd98;
	ld.local.u32 	%r689, [%rd21+24];
	ld.local.u32 	%r690, [%rd21+20];
	setp.eq.s32 	%p7, %r13, 0;
	@%p7 bra 	$L__BB0_17;
	shf.l.wrap.b32 	%r689, %r690, %r689, %r13;
	ld.local.u32 	%r263, [%rd21+16];
	shf.l.wrap.b32 	%r690, %r263, %r690, %r13;
$L__BB0_17:
	shr.u32 	%r264, %r689, 30;
	shf.l.wrap.b32 	%r265, %r690, %r689, 2;
	shl.b32 	%r266, %r690, 2;
	shr.u32 	%r267, %r265, 31;
	add.s32 	%r268, %r267, %r264;
	neg.s32 	%r269, %r268;
	setp.lt.s32 	%p8, %r9, 0;
	selp.b32 	%r691, %r269, %r268, %p8;
	xor.b32  	%r270, %r265, %r9;
	shr.s32 	%r271, %r265, 31;
	xor.b32  	%r272, %r271, %r265;
	xor.b32  	%r273, %r271, %r266;
	cvt.u64.u32 	%rd99, %r272;
	shl.b64 	%rd100, %rd99, 32;
	cvt.u64.u32 	%rd101, %r273;
	or.b64  	%rd102, %rd100, %rd101;
	cvt.rn.f64.s64 	%fd1, %rd102;
	mul.f64 	%fd2, %fd1, 0d3BF921FB54442D19;
	cvt.rn.f32.f64 	%f111, %fd2;
	neg.f32 	%f112, %f111;
	setp.lt.s32 	%p9, %r270, 0;
	selp.f32 	%f499, %f112, %f111, %p9;
$L__BB0_18:
	mul.rn.f32 	%f114, %f499, %f499;
	and.b32  	%r275, %r691, 1;
	setp.eq.b32 	%p10, %r275, 1;
	selp.f32 	%f115, 0f3F800000, %f499, %p10;
	fma.rn.f32 	%f116, %f114, %f115, 0f00000000;
	fma.rn.f32 	%f117, %f114, 0f37CBAC00, 0fBAB607ED;
	selp.f32 	%f118, %f117, 0fB94D4153, %p10;
	selp.f32 	%f119, 0f3D2AAABB, 0f3C0885E4, %p10;
	fma.rn.f32 	%f120, %f118, %f114, %f119;
	selp.f32 	%f121, 0fBEFFFFFF, 0fBE2AAAA8, %p10;
	fma.rn.f32 	%f122, %f120, %f114, %f121;
	fma.rn.f32 	%f123, %f122, %f116, %f115;
	and.b32  	%r276, %r691, 2;
	setp.eq.s32 	%p11, %r276, 0;
	mov.f32 	%f124, 0f00000000;
	sub.f32 	%f125, %f124, %f123;
	selp.f32 	%f7, %f123, %f125, %p11;
	mul.wide.u32 	%rd103, %r687, 4;
	add.s64 	%rd22, %rd2, %rd103;
	ld.volatile.global.f32 	%f126, [%rd22];
	mul.f32 	%f8, %f126, 0f39986E90;
	mul.f32 	%f127, %f8, 0f3F22F983;
	cvt.rni.s32.f32 	%r695, %f127;
	cvt.rn.f32.s32 	%f128, %r695;
	fma.rn.f32 	%f129, %f128, 0fBFC90FDA, %f8;
	fma.rn.f32 	%f130, %f128, 0fB3A22168, %f129;
	fma.rn.f32 	%f500, %f128, 0fA7C234C5, %f130;
	abs.f32 	%f10, %f8;
	setp.ltu.f32 	%p12, %f10, 0f47CE4780;
	@%p12 bra 	$L__BB0_26;
	setp.neu.f32 	%p13, %f10, 0f7F800000;
	@%p13 bra 	$L__BB0_21;
	mov.f32 	%f133, 0f00000000;
	mul.rn.f32 	%f500, %f8, %f133;
	mov.b32 	%r695, 0;
	bra.uni 	$L__BB0_26;
$L__BB0_21:
	mov.b32 	%r23, %f8;
	shl.b32 	%r278, %r23, 8;
	or.b32  	%r24, %r278, -2147483648;
	mov.b64 	%rd298, 0;
	mov.b32 	%r692, 0;
$L__BB0_22:
	.pragma "nounroll";
	mul.wide.u32 	%rd105, %r692, 4;
	mov.u64 	%rd106, __cudart_i2opi_f;
	add.s64 	%rd107, %rd106, %rd105;
	ld.global.nc.u32 	%r279, [%rd107];
	mad.wide.u32 	%rd108, %r279, %r24, %rd298;
	shr.u64 	%rd298, %rd108, 32;
	add.s64 	%rd109, %rd13, %rd105;
	st.local.u32 	[%rd109], %rd108;
	add.s32 	%r692, %r692, 1;
	setp.ne.s32 	%p14, %r692, 6;
	@%p14 bra 	$L__BB0_22;
	shr.u32 	%r280, %r23, 23;
	st.local.u32 	[%rd13+24], %rd298;
	and.b32  	%r27, %r280, 31;
	and.b32  	%r281, %r280, 224;
	add.s32 	%r282, %r281, -128;
	shr.u32 	%r283, %r282, 5;
	mul.wide.u32 	%rd110, %r283, 4;
	sub.s64 	%rd25, %rd13, %rd110;
	ld.local.u32 	%r693, [%rd25+24];
	ld.local.u32 	%r694, [%rd25+20];
	setp.eq.s32 	%p15, %r27, 0;
	@%p15 bra 	$L__BB0_25;
	shf.l.wrap.b32 	%r693, %r694, %r693, %r27;
	ld.local.u32 	%r284, [%rd25+16];
	shf.l.wrap.b32 	%r694, %r284, %r694, %r27;
$L__BB0_25:
	shr.u32 	%r285, %r693, 30;
	shf.l.wrap.b32 	%r286, %r694, %r693, 2;
	shl.b32 	%r287, %r694, 2;
	shr.u32 	%r288, %r286, 31;
	add.s32 	%r289, %r288, %r285;
	neg.s32 	%r290, %r289;
	setp.lt.s32 	%p16, %r23, 0;
	selp.b32 	%r695, %r290, %r289, %p16;
	xor.b32  	%r291, %r286, %r23;
	shr.s32 	%r292, %r286, 31;
	xor.b32  	%r293, %r292, %r286;
	xor.b32  	%r294, %r292, %r287;
	cvt.u64.u32 	%rd111, %r293;
	shl.b64 	%rd112, %rd111, 32;
	cvt.u64.u32 	%rd113, %r294;
	or.b64  	%rd114, %rd112, %rd113;
	cvt.rn.f64.s64 	%fd3, %rd114;
	mul.f64 	%fd4, %fd3, 0d3BF921FB54442D19;
	cvt.rn.f32.f64 	%f131, %fd4;
	neg.f32 	%f132, %f131;
	setp.lt.s32 	%p17, %r291, 0;
	selp.f32 	%f500, %f132, %f131, %p17;
$L__BB0_26:
	mul.rn.f32 	%f134, %f500, %f500;
	and.b32  	%r296, %r695, 1;
	setp.eq.b32 	%p18, %r296, 1;
	selp.f32 	%f135, 0f3F800000, %f500, %p18;
	fma.rn.f32 	%f136, %f134, %f135, 0f00000000;
	fma.rn.f32 	%f137, %f134, 0f37CBAC00, 0fBAB607ED;
	selp.f32 	%f138, %f137, 0fB94D4153, %p18;
	selp.f32 	%f139, 0f3D2AAABB, 0f3C0885E4, %p18;
	fma.rn.f32 	%f140, %f138, %f134, %f139;
	selp.f32 	%f141, 0fBEFFFFFF, 0fBE2AAAA8, %p18;
	fma.rn.f32 	%f142, %f140, %f134, %f141;
	fma.rn.f32 	%f143, %f142, %f136, %f135;
	and.b32  	%r297, %r695, 2;
	setp.eq.s32 	%p19, %r297, 0;
	mov.f32 	%f144, 0f00000000;
	sub.f32 	%f145, %f144, %f143;
	selp.f32 	%f146, %f143, %f145, %p19;
	mul.f32 	%f14, %f7, %f146;
	ld.volatile.global.f32 	%f147, [%rd15];
	mul.f32 	%f15, %f147, 0f39986E90;
	mul.f32 	%f148, %f15, 0f3F22F983;
	cvt.rni.s32.f32 	%r699, %f148;
	cvt.rn.f32.s32 	%f149, %r699;
	fma.rn.f32 	%f150, %f149, 0fBFC90FDA, %f15;
	fma.rn.f32 	%f151, %f149, 0fB3A22168, %f150;
	fma.rn.f32 	%f501, %f149, 0fA7C234C5, %f151;
	abs.f32 	%f17, %f15;
	setp.ltu.f32 	%p20, %f17, 0f47CE4780;
	@%p20 bra 	$L__BB0_34;
	setp.neu.f32 	%p21, %f17, 0f7F800000;
	@%p21 bra 	$L__BB0_29;
	mov.f32 	%f154, 0f00000000;
	mul.rn.f32 	%f501, %f15, %f154;
	mov.b32 	%r699, 0;
	bra.uni 	$L__BB0_34;
$L__BB0_29:
	mov.b32 	%r37, %f15;
	shl.b32 	%r299, %r37, 8;
	or.b32  	%r38, %r299, -2147483648;
	mov.b64 	%rd299, 0;
	mov.b32 	%r696, 0;
$L__BB0_30:
	.pragma "nounroll";
	mul.wide.u32 	%rd116, %r696, 4;
	mov.u64 	%rd117, __cudart_i2opi_f;
	add.s64 	%rd118, %rd117, %rd116;
	ld.global.nc.u32 	%r300, [%rd118];
	mad.wide.u32 	%rd119, %r300, %r38, %rd299;
	shr.u64 	%rd299, %rd119, 32;
	add.s64 	%rd120, %rd12, %rd116;
	st.local.u32 	[%rd120], %rd119;
	add.s32 	%r696, %r696, 1;
	setp.ne.s32 	%p22, %r696, 6;
	@%p22 bra 	$L__BB0_30;
	shr.u32 	%r301, %r37, 23;
	st.local.u32 	[%rd12+24], %rd299;
	and.b32  	%r41, %r301, 31;
	and.b32  	%r302, %r301, 224;
	add.s32 	%r303, %r302, -128;
	shr.u32 	%r304, %r303, 5;
	mul.wide.u32 	%rd121, %r304, 4;
	sub.s64 	%rd28, %rd12, %rd121;
	ld.local.u32 	%r697, [%rd28+24];
	ld.local.u32 	%r698, [%rd28+20];
	setp.eq.s32 	%p23, %r41, 0;
	@%p23 bra 	$L__BB0_33;
	shf.l.wrap.b32 	%r697, %r698, %r697, %r41;
	ld.local.u32 	%r305, [%rd28+16];
	shf.l.wrap.b32 	%r698, %r305, %r698, %r41;
$L__BB0_33:
	shr.u32 	%r306, %r697, 30;
	shf.l.wrap.b32 	%r307, %r698, %r697, 2;
	shl.b32 	%r308, %r698, 2;
	shr.u32 	%r309, %r307, 31;
	add.s32 	%r310, %r309, %r306;
	neg.s32 	%r311, %r310;
	setp.lt.s32 	%p24, %r37, 0;
	selp.b32 	%r699, %r311, %r310, %p24;
	xor.b32  	%r312, %r307, %r37;
	shr.s32 	%r313, %r307, 31;
	xor.b32  	%r314, %r313, %r307;
	xor.b32  	%r315, %r313, %r308;
	cvt.u64.u32 	%rd122, %r314;
	shl.b64 	%rd123, %rd122, 32;
	cvt.u64.u32 	%rd124, %r315;
	or.b64  	%rd125, %rd123, %rd124;
	cvt.rn.f64.s64 	%fd5, %rd125;
	mul.f64 	%fd6, %fd5, 0d3BF921FB54442D19;
	cvt.rn.f32.f64 	%f152, %fd6;
	neg.f32 	%f153, %f152;
	setp.lt.s32 	%p25, %r312, 0;
	selp.f32 	%f501, %f153, %f152, %p25;
$L__BB0_34:
	add.s32 	%r317, %r699, 1;
	mul.rn.f32 	%f155, %f501, %f501;
	and.b32  	%r318, %r699, 1;
	setp.eq.b32 	%p26, %r318, 1;
	selp.f32 	%f156, %f501, 0f3F800000, %p26;
	fma.rn.f32 	%f157, %f155, %f156, 0f00000000;
	fma.rn.f32 	%f158, %f155, 0f37CBAC00, 0fBAB607ED;
	selp.f32 	%f159, 0fB94D4153, %f158, %p26;
	selp.f32 	%f160, 0f3C0885E4, 0f3D2AAABB, %p26;
	fma.rn.f32 	%f161, %f159, %f155, %f160;
	selp.f32 	%f162, 0fBE2AAAA8, 0fBEFFFFFF, %p26;
	fma.rn.f32 	%f163, %f161, %f155, %f162;
	fma.rn.f32 	%f164, %f163, %f157, %f156;
	and.b32  	%r319, %r317, 2;
	setp.eq.s32 	%p27, %r319, 0;
	mov.f32 	%f165, 0f00000000;
	sub.f32 	%f166, %f165, %f164;
	selp.f32 	%f21, %f164, %f166, %p27;
	ld.volatile.global.f32 	%f167, [%rd22];
	mul.f32 	%f22, %f167, 0f39986E90;
	mul.f32 	%f168, %f22, 0f3F22F983;
	cvt.rni.s32.f32 	%r703, %f168;
	cvt.rn.f32.s32 	%f169, %r703;
	fma.rn.f32 	%f170, %f169, 0fBFC90FDA, %f22;
	fma.rn.f32 	%f171, %f169, 0fB3A22168, %f170;
	fma.rn.f32 	%f502, %f169, 0fA7C234C5, %f171;
	abs.f32 	%f24, %f22;
	setp.ltu.f32 	%p28, %f24, 0f47CE4780;
	@%p28 bra 	$L__BB0_42;
	setp.neu.f32 	%p29, %f24, 0f7F800000;
	@%p29 bra 	$L__BB0_37;
	mov.f32 	%f174, 0f00000000;
	mul.rn.f32 	%f502, %f22, %f174;
	mov.b32 	%r703, 0;
	bra.uni 	$L__BB0_42;
$L__BB0_37:
	mov.b32 	%r51, %f22;
	shl.b32 	%r321, %r51, 8;
	or.b32  	%r52, %r321, -2147483648;
	mov.b64 	%rd300, 0;
	mov.b32 	%r700, 0;
$L__BB0_38:
	.pragma "nounroll";
	mul.wide.u32 	%rd127, %r700, 4;
	mov.u64 	%rd128, __cudart_i2opi_f;
	add.s64 	%rd129, %rd128, %rd127;
	ld.global.nc.u32 	%r322, [%rd129];
	mad.wide.u32 	%rd130, %r322, %r52, %rd300;
	shr.u64 	%rd300, %rd130, 32;
	add.s64 	%rd131, %rd11, %rd127;
	st.local.u32 	[%rd131], %rd130;
	add.s32 	%r700, %r700, 1;
	setp.ne.s32 	%p30, %r700, 6;
	@%p30 bra 	$L__BB0_38;
	shr.u32 	%r323, %r51, 23;
	st.local.u32 	[%rd11+24], %rd300;
	and.b32  	%r55, %r323, 31;
	and.b32  	%r324, %r323, 224;
	add.s32 	%r325, %r324, -128;
	shr.u32 	%r326, %r325, 5;
	mul.wide.u32 	%rd132, %r326, 4;
	sub.s64 	%rd31, %rd11, %rd132;
	ld.local.u32 	%r701, [%rd31+24];
	ld.local.u32 	%r702, [%rd31+20];
	setp.eq.s32 	%p31, %r55, 0;
	@%p31 bra 	$L__BB0_41;
	shf.l.wrap.b32 	%r701, %r702, %r701, %r55;
	ld.local.u32 	%r327, [%rd31+16];
	shf.l.wrap.b32 	%r702, %r327, %r702, %r55;
$L__BB0_41:
	shr.u32 	%r328, %r701, 30;
	shf.l.wrap.b32 	%r329, %r702, %r701, 2;
	shl.b32 	%r330, %r702, 2;
	shr.u32 	%r331, %r329, 31;
	add.s32 	%r332, %r331, %r328;
	neg.s32 	%r333, %r332;
	setp.lt.s32 	%p32, %r51, 0;
	selp.b32 	%r703, %r333, %r332, %p32;
	xor.b32  	%r334, %r329, %r51;
	shr.s32 	%r335, %r329, 31;
	xor.b32  	%r336, %r335, %r329;
	xor.b32  	%r337, %r335, %r330;
	cvt.u64.u32 	%rd133, %r336;
	shl.b64 	%rd134, %rd133, 32;
	cvt.u64.u32 	%rd135, %r337;
	or.b64  	%rd136, %rd134, %rd135;
	cvt.rn.f64.s64 	%fd7, %rd136;
	mul.f64 	%fd8, %fd7, 0d3BF921FB54442D19;
	cvt.rn.f32.f64 	%f172, %fd8;
	neg.f32 	%f173, %f172;
	setp.lt.s32 	%p33, %r334, 0;
	selp.f32 	%f502, %f173, %f172, %p33;
$L__BB0_42:
	add.s32 	%r339, %r703, 1;
	mul.rn.f32 	%f175, %f502, %f502;
	and.b32  	%r340, %r703, 1;
	setp.eq.b32 	%p34, %r340, 1;
	selp.f32 	%f176, %f502, 0f3F800000, %p34;
	fma.rn.f32 	%f177, %f175, %f176, 0f00000000;
	fma.rn.f32 	%f178, %f175, 0f37CBAC00, 0fBAB607ED;
	selp.f32 	%f179, 0fB94D4153, %f178, %p34;
	selp.f32 	%f180, 0f3C0885E4, 0f3D2AAABB, %p34;
	fma.rn.f32 	%f181, %f179, %f175, %f180;
	selp.f32 	%f182, 0fBE2AAAA8, 0fBEFFFFFF, %p34;
	fma.rn.f32 	%f183, %f181, %f175, %f182;
	fma.rn.f32 	%f184, %f183, %f177, %f176;
	and.b32  	%r341, %r339, 2;
	setp.eq.s32 	%p35, %r341, 0;
	mov.f32 	%f185, 0f00000000;
	sub.f32 	%f186, %f185, %f184;
	selp.f32 	%f187, %f184, %f186, %p35;
	mul.f32 	%f28, %f21, %f187;
	mul.wide.u32 	%rd137, %r687, 4;
	add.s64 	%rd138, %rd1, %rd137;
	ld.volatile.global.f32 	%f188, [%rd138];
	ld.volatile.global.f32 	%f189, [%rd16];
	sub.f32 	%f190, %f188, %f189;
	mul.f32 	%f29, %f190, 0f39986E90;
	mul.f32 	%f191, %f29, 0f3F22F983;
	cvt.rni.s32.f32 	%r707, %f191;
	cvt.rn.f32.s32 	%f192, %r707;
	fma.rn.f32 	%f193, %f192, 0fBFC90FDA, %f29;
	fma.rn.f32 	%f194, %f192, 0fB3A22168, %f193;
	fma.rn.f32 	%f503, %f192, 0fA7C234C5, %f194;
	abs.f32 	%f31, %f29;
	setp.ltu.f32 	%p36, %f31, 0f47CE4780;
	@%p36 bra 	$L__BB0_50;
	setp.neu.f32 	%p37, %f31, 0f7F800000;
	@%p37 bra 	$L__BB0_45;
	mov.f32 	%f197, 0f00000000;
	mul.rn.f32 	%f503, %f29, %f197;
	mov.b32 	%r707, 0;
	bra.uni 	$L__BB0_50;
$L__BB0_45:
	mov.b32 	%r65, %f29;
	shl.b32 	%r343, %r65, 8;
	or.b32  	%r66, %r343, -2147483648;
	mov.b64 	%rd301, 0;
	mov.b32 	%r704, 0;
$L__BB0_46:
	.pragma "nounroll";
	mul.wide.u32 	%rd140, %r704, 4;
	mov.u64 	%rd141, __cudart_i2opi_f;
	add.s64 	%rd142, %rd141, %rd140;
	ld.global.nc.u32 	%r344, [%rd142];
	mad.wide.u32 	%rd143, %r344, %r66, %rd301;
	shr.u64 	%rd301, %rd143, 32;
	add.s64 	%rd144, %rd10, %rd140;
	st.local.u32 	[%rd144], %rd143;
	add.s32 	%r704, %r704, 1;
	setp.ne.s32 	%p38, %r704, 6;
	@%p38 bra 	$L__BB0_46;
	shr.u32 	%r345, %r65, 23;
	st.local.u32 	[%rd10+24], %rd301;
	and.b32  	%r69, %r345, 31;
	and.b32  	%r346, %r345, 224;
	add.s32 	%r347, %r346, -128;
	shr.u32 	%r348, %r347, 5;
	mul.wide.u32 	%rd145, %r348, 4;
	sub.s64 	%rd34, %rd10, %rd145;
	ld.local.u32 	%r705, [%rd34+24];
	ld.local.u32 	%r706, [%rd34+20];
	setp.eq.s32 	%p39, %r69, 0;
	@%p39 bra 	$L__BB0_49;
	shf.l.wrap.b32 	%r705, %r706, %r705, %r69;
	ld.local.u32 	%r349, [%rd34+16];
	shf.l.wrap.b32 	%r706, %r349, %r706, %r69;
$L__BB0_49:
	shr.u32 	%r350, %r705, 30;
	shf.l.wrap.b32 	%r351, %r706, %r705, 2;
	shl.b32 	%r352, %r706, 2;
	shr.u32 	%r353, %r351, 31;
	add.s32 	%r354, %r353, %r350;
	neg.s32 	%r355, %r354;
	setp.lt.s32 	%p40, %r65, 0;
	selp.b32 	%r707, %r355, %r354, %p40;
	xor.b32  	%r356, %r351, %r65;
	shr.s32 	%r357, %r351, 31;
	xor.b32  	%r358, %r357, %r351;
	xor.b32  	%r359, %r357, %r352;
	cvt.u64.u32 	%rd146, %r358;
	shl.b64 	%rd147, %rd146, 32;
	cvt.u64.u32 	%rd148, %r359;
	or.b64  	%rd149, %rd147, %rd148;
	cvt.rn.f64.s64 	%fd9, %rd149;
	mul.f64 	%fd10, %fd9, 0d3BF921FB54442D19;
	cvt.rn.f32.f64 	%f195, %fd10;
	neg.f32 	%f196, %f195;
	setp.lt.s32 	%p41, %r356, 0;
	selp.f32 	%f503, %f196, %f195, %p41;
$L__BB0_50:
	add.s32 	%r361, %r707, 1;
	mul.rn.f32 	%f198, %f503, %f503;
	and.b32  	%r362, %r707, 1;
	setp.eq.b32 	%p42, %r362, 1;
	selp.f32 	%f199, %f503, 0f3F800000, %p42;
	fma.rn.f32 	%f200, %f198, %f199, 0f00000000;
	fma.rn.f32 	%f201, %f198, 0f37CBAC00, 0fBAB607ED;
	selp.f32 	%f202, 0fB94D4153, %f201, %p42;
	selp.f32 	%f203, 0f3C0885E4, 0f3D2AAABB, %p42;
	fma.rn.f32 	%f204, %f202, %f198, %f203;
	selp.f32 	%f205, 0fBE2AAAA8, 0fBEFFFFFF, %p42;
	fma.rn.f32 	%f206, %f204, %f198, %f205;
	fma.rn.f32 	%f207, %f206, %f200, %f199;
	and.b32  	%r363, %r361, 2;
	setp.eq.s32 	%p43, %r363, 0;
	mov.f32 	%f208, 0f00000000;
	sub.f32 	%f209, %f208, %f207;
	selp.f32 	%f210, %f207, %f209, %p43;
	fma.rn.f32 	%f211, %f28, %f210, %f14;
	abs.f32 	%f212, %f211;
	fma.rn.f32 	%f213, %f212, 0fBF000000, 0f3F000000;
	rsqrt.approx.ftz.f32 	%f214, %f213;
	mul.f32 	%f215, %f214, %f213;
	mul.f32 	%f216, %f214, 0fBF000000;
	fma.rn.f32 	%f217, %f215, %f216, 0f3F000000;
	fma.rn.f32 	%f218, %f215, %f217, %f215;
	setp.eq.f32 	%p44, %f212, 0f3F800000;
	selp.f32 	%f219, 0f00000000, %f218, %p44;
	setp.gt.f32 	%p45, %f212, 0f3F0F5C29;
	selp.f32 	%f220, %f219, %f212, %p45;
	copysign.f32 	%f221, %f211, %f220;
	mul.f32 	%f222, %f221, %f221;
	fma.rn.f32 	%f223, %f222, 0f3D10ECEF, 0f3C8B1ABB;
	fma.rn.f32 	%f224, %f223, %f222, 0f3CFC028C;
	fma.rn.f32 	%f225, %f224, %f222, 0f3D372139;
	fma.rn.f32 	%f226, %f225, %f222, 0f3D9993DB;
	fma.rn.f32 	%f227, %f226, %f222, 0f3E2AAAC6;
	mul.f32 	%f228, %f222, %f227;
	fma.rn.f32 	%f229, %f228, %f221, %f221;
	neg.f32 	%f230, %f229;
	selp.f32 	%f231, %f229, %f230, %p45;
	fma.rn.f32 	%f232, 0f3F6EE581, 0f3FD774EB, %f231;
	setp.gt.f32 	%p46, %f211, 0f3F0F5C29;
	selp.f32 	%f233, %f229, %f232, %p46;
	add.f32 	%f234, %f233, %f233;
	selp.f32 	%f235, %f234, %f233, %p45;
	mul.f32 	%f236, %f235, 0f42640000;
	mul.f32 	%f35, %f236, 0f40800000;
	cvt.rzi.s32.f32 	%r78, %f35;
	setp.leu.f32 	%p47, %f35, 0f4406C000;
	@%p47 bra 	$L__BB0_52;
	shl.b32 	%r376, %r78, 2;
	mov.u32 	%r377, _ZZ6anglesPVfS0_S0_S0_PViS2_S2_E3mn3;
	add.s32 	%r378, %r377, %r376;
	atom.shared.add.u32 	%r379, [%r378+-2160], 1;
	bra.uni 	$L__BB0_57;
$L__BB0_52:
	setp.leu.f32 	%p48, %f35, 0f43B38000;
	@%p48 bra 	$L__BB0_54;
	shl.b32 	%r372, %r78, 2;
	mov.u32 	%r373, _ZZ6anglesPVfS0_S0_S0_PViS2_S2_E3mn2;
	add.s32 	%r374, %r373, %r372;
	atom.shared.add.u32 	%r375, [%r374+-1440], 1;
	bra.uni 	$L__BB0_57;
$L__BB0_54:
	setp.leu.f32 	%p49, %f35, 0f43330000;
	@%p49 bra 	$L__BB0_56;
	shl.b32 	%r368, %r78, 2;
	mov.u32 	%r369, _ZZ6anglesPVfS0_S0_S0_PViS2_S2_E3mn1;
	add.s32 	%r370, %r369, %r368;
	atom.shared.add.u32 	%r371, [%r370+-716], 1;
	bra.uni 	$L__BB0_57;
$L__BB0_56:
	shl.b32 	%r364, %r78, 2;
	mov.u32 	%r365, _ZZ6anglesPVfS0_S0_S0_PViS2_S2_E2mn;
	add.s32 	%r366, %r365, %r364;
	atom.shared.add.u32 	%r367, [%r366], 1;
$L__BB0_57:
	add.s32 	%r687, %r687, 1;
	setp.eq.s32 	%p50, %r687, 100000;
	@%p50 bra 	$L__BB0_8;
	bra.uni 	$L__BB0_5;
$L__BB0_58:
	mov.b32 	%r82, %f36;
	shl.b32 	%r381, %r82, 8;
	or.b32  	%r83, %r381, -2147483648;
	mov.b64 	%rd304, 0;
	mov.b32 	%r709, 0;
	mov.u64 	%rd302, __cudart_i2opi_f;
	mov.u64 	%rd303, %rd14;
$L__BB0_59:
	.pragma "nounroll";
	ld.global.nc.u32 	%r382, [%rd302];
	mad.wide.u32 	%rd153, %r382, %r83, %rd304;
	shr.u64 	%rd304, %rd153, 32;
	st.local.u32 	[%rd303], %rd153;
	add.s32 	%r709, %r709, 1;
	add.s64 	%rd303, %rd303, 4;
	add.s64 	%rd302, %rd302, 4;
	setp.ne.s32 	%p54, %r709, 6;
	@%p54 bra 	$L__BB0_59;
	shr.u32 	%r383, %r82, 23;
	st.local.u32 	[%rd14+24], %rd304;
	and.b32  	%r86, %r383, 31;
	and.b32  	%r384, %r383, 224;
	add.s32 	%r385, %r384, -128;
	shr.u32 	%r386, %r385, 5;
	mul.wide.u32 	%rd154, %r386, 4;
	sub.s64 	%rd41, %rd14, %rd154;
	ld.local.u32 	%r710, [%rd41+24];
	ld.local.u32 	%r711, [%rd41+20];
	setp.eq.s32 	%p55, %r86, 0;
	@%p55 bra 	$L__BB0_62;
	shf.l.wrap.b32 	%r710, %r711, %r710, %r86;
	ld.local.u32 	%r387, [%rd41+16];
	shf.l.wrap.b32 	%r711, %r387, %r711, %r86;
$L__BB0_62:
	shr.u32 	%r388, %r710, 30;
	shf.l.wrap.b32 	%r389, %r711, %r710, 2;
	shl.b32 	%r390, %r711, 2;
	shr.u32 	%r391, %r389, 31;
	add.s32 	%r392, %r391, %r388;
	neg.s32 	%r393, %r392;
	setp.lt.s32 	%p56, %r82, 0;
	selp.b32 	%r712, %r393, %r392, %p56;
	xor.b32  	%r394, %r389, %r82;
	shr.s32 	%r395, %r389, 31;
	xor.b32  	%r396, %r395, %r389;
	xor.b32  	%r397, %r395, %r390;
	cvt.u64.u32 	%rd155, %r396;
	shl.b64 	%rd156, %rd155, 32;
	cvt.u64.u32 	%rd157, %r397;
	or.b64  	%rd158, %rd156, %rd157;
	cvt.rn.f64.s64 	%fd11, %rd158;
	mul.f64 	%fd12, %fd11, 0d3BF921FB54442D19;
	cvt.rn.f32.f64 	%f242, %fd12;
	neg.f32 	%f243, %f242;
	setp.lt.s32 	%p57, %r394, 0;
	selp.f32 	%f504, %f243, %f242, %p57;
$L__BB0_63:
	mul.rn.f32 	%f245, %f504, %f504;
	and.b32  	%r399, %r712, 1;
	setp.eq.b32 	%p58, %r399, 1;
	selp.f32 	%f246, 0f3F800000, %f504, %p58;
	fma.rn.f32 	%f247, %f245, %f246, 0f00000000;
	fma.rn.f32 	%f248, %f245, 0f37CBAC00, 0fBAB607ED;
	selp.f32 	%f249, %f248, 0fB94D4153, %p58;
	selp.f32 	%f250, 0f3D2AAABB, 0f3C0885E4, %p58;
	fma.rn.f32 	%f251, %f249, %f245, %f250;
	selp.f32 	%f252, 0fBEFFFFFF, 0fBE2AAAA8, %p58;
	fma.rn.f32 	%f253, %f251, %f245, %f252;
	fma.rn.f32 	%f254, %f253, %f247, %f246;
	and.b32  	%r400, %r712, 2;
	setp.eq.s32 	%p59, %r400, 0;
	mov.f32 	%f255, 0f00000000;
	sub.f32 	%f256, %f255, %f254;
	selp.f32 	%f42, %f254, %f256, %p59;
	mul.wide.s32 	%rd159, %r708, 4;
	add.s64 	%rd42, %rd4, %rd159;
	ld.volatile.global.f32 	%f257, [%rd42+4];
	mul.f32 	%f43, %f257, 0f39986E90;
	mul.f32 	%f258, %f43, 0f3F22F983;
	cvt.rni.s32.f32 	%r716, %f258;
	cvt.rn.f32.s32 	%f259, %r716;
	fma.rn.f32 	%f260, %f259, 0fBFC90FDA, %f43;
	fma.rn.f32 	%f261, %f259, 0fB3A22168, %f260;
	fma.rn.f32 	%f505, %f259, 0fA7C234C5, %f261;
	abs.f32 	%f45, %f43;
	setp.ltu.f32 	%p60, %f45, 0f47CE4780;
	@%p60 bra 	$L__BB0_71;
	setp.neu.f32 	%p61, %f45, 0f7F800000;
	@%p61 bra 	$L__BB0_66;
	mov.f32 	%f264, 0f00000000;
	mul.rn.f32 	%f505, %f43, %f264;
	mov.b32 	%r716, 0;
	bra.uni 	$L__BB0_71;
$L__BB0_66:
	mov.b32 	%r96, %f43;
	shl.b32 	%r402, %r96, 8;
	or.b32  	%r97, %r402, -2147483648;
	mov.b64 	%rd305, 0;
	mov.b32 	%r713, 0;
$L__BB0_67:
	.pragma "nounroll";
	mul.wide.u32 	%rd161, %r713, 4;
	mov.u64 	%rd162, __cudart_i2opi_f;
	add.s64 	%rd163, %rd162, %rd161;
	ld.global.nc.u32 	%r403, [%rd163];
	mad.wide.u32 	%rd164, %r403, %r97, %rd305;
	shr.u64 	%rd305, %rd164, 32;
	add.s64 	%rd165, %rd13, %rd161;
	st.local.u32 	[%rd165], %rd164;
	add.s32 	%r713, %r713, 1;
	setp.ne.s32 	%p62, %r713, 6;
	@%p62 bra 	$L__BB0_67;
	shr.u32 	%r404, %r96, 23;
	st.local.u32 	[%rd13+24], %rd305;
	and.b32  	%r100, %r404, 31;
	and.b32  	%r405, %r404, 224;
	add.s32 	%r406, %r405, -128;
	shr.u32 	%r407, %r406, 5;
	mul.wide.u32 	%rd166, %r407, 4;
	sub.s64 	%rd45, %rd13, %rd166;
	ld.local.u32 	%r714, [%rd45+24];
	ld.local.u32 	%r715, [%rd45+20];
	setp.eq.s32 	%p63, %r100, 0;
	@%p63 bra 	$L__BB0_70;
	shf.l.wrap.b32 	%r714, %r715, %r714, %r100;
	ld.local.u32 	%r408, [%rd45+16];
	shf.l.wrap.b32 	%r715, %r408, %r715, %r100;
$L__BB0_70:
	shr.u32 	%r409, %r714, 30;
	shf.l.wrap.b32 	%r410, %r715, %r714, 2;
	shl.b32 	%r411, %r715, 2;
	shr.u32 	%r412, %r410, 31;
	add.s32 	%r413, %r412, %r409;
	neg.s32 	%r414, %r413;
	setp.lt.s32 	%p64, %r96, 0;
	selp.b32 	%r716, %r414, %r413, %p64;
	xor.b32  	%r415, %r410, %r96;
	shr.s32 	%r416, %r410, 31;
	xor.b32  	%r417, %r416, %r410;
	xor.b32  	%r418, %r416, %r411;
	cvt.u64.u32 	%rd167, %r417;
	shl.b64 	%rd168, %rd167, 32;
	cvt.u64.u32 	%rd169, %r418;
	or.b64  	%rd170, %rd168, %rd169;
	cvt.rn.f64.s64 	%fd13, %rd170;
	mul.f64 	%fd14, %fd13, 0d3BF921FB54442D19;
	cvt.rn.f32.f64 	%f262, %fd14;
	neg.f32 	%f263, %f262;
	setp.lt.s32 	%p65, %r415, 0;
	selp.f32 	%f505, %f263, %f262, %p65;
$L__BB0_71:
	mul.rn.f32 	%f265, %f505, %f505;
	and.b32  	%r420, %r716, 1;
	setp.eq.b32 	%p66, %r420, 1;
	selp.f32 	%f266, 0f3F800000, %f505, %p66;
	fma.rn.f32 	%f267, %f265, %f266, 0f00000000;
	fma.rn.f32 	%f268, %f265, 0f37CBAC00, 0fBAB607ED;
	selp.f32 	%f269, %f268, 0fB94D4153, %p66;
	selp.f32 	%f270, 0f3D2AAABB, 0f3C0885E4, %p66;
	fma.rn.f32 	%f271, %f269, %f265, %f270;
	selp.f32 	%f272, 0fBEFFFFFF, 0fBE2AAAA8, %p66;
	fma.rn.f32 	%f273, %f271, %f265, %f272;
	fma.rn.f32 	%f274, %f273, %f267, %f266;
	and.b32  	%r421, %r716, 2;
	setp.eq.s32 	%p67, %r421, 0;
	mov.f32 	%f275, 0f00000000;
	sub.f32 	%f276, %f275, %f274;
	selp.f32 	%f277, %f274, %f276, %p67;
	mul.f32 	%f49, %f42, %f277;
	ld.volatile.global.f32 	%f278, [%rd15];
	mul.f32 	%f50, %f278, 0f39986E90;
	mul.f32 	%f279, %f50, 0f3F22F983;
	cvt.rni.s32.f32 	%r720, %f279;
	cvt.rn.f32.s32 	%f280, %r720;
	fma.rn.f32 	%f281, %f280, 0fBFC90FDA, %f50;
	fma.rn.f32 	%f282, %f280, 0fB3A22168, %f281;
	fma.rn.f32 	%f506, %f280, 0fA7C234C5, %f282;
	abs.f32 	%f52, %f50;
	setp.ltu.f32 	%p68, %f52, 0f47CE4780;
	@%p68 bra 	$L__BB0_79;
	setp.neu.f32 	%p69, %f52, 0f7F800000;
	@%p69 bra 	$L__BB0_74;
	mov.f32 	%f285, 0f00000000;
	mul.rn.f32 	%f506, %f50, %f285;
	mov.b32 	%r720, 0;
	bra.uni 	$L__BB0_79;
$L__BB0_74:
	mov.b32 	%r110, %f50;
	shl.b32 	%r423, %r110, 8;
	or.b32  	%r111, %r423, -2147483648;
	mov.b64 	%rd306, 0;
	mov.b32 	%r717, 0;
$L__BB0_75:
	.pragma "nounroll";
	mul.wide.u32 	%rd172, %r717, 4;
	mov.u64 	%rd173, __cudart_i2opi_f;
	add.s64 	%rd174, %rd173, %rd172;
	ld.global.nc.u32 	%r424, [%rd174];
	mad.wide.u32 	%rd175, %r424, %r111, %rd306;
	shr.u64 	%rd306, %rd175, 32;
	add.s64 	%rd176, %rd12, %rd172;
	st.local.u32 	[%rd176], %rd175;
	add.s32 	%r717, %r717, 1;
	setp.ne.s32 	%p70, %r717, 6;
	@%p70 bra 	$L__BB0_75;
	shr.u32 	%r425, %r110, 23;
	st.local.u32 	[%rd12+24], %rd306;
	and.b32  	%r114, %r425, 31;
	and.b32  	%r426, %r425, 224;
	add.s32 	%r427, %r426, -128;
	shr.u32 	%r428, %r427, 5;
	mul.wide.u32 	%rd177, %r428, 4;
	sub.s64 	%rd48, %rd12, %rd177;
	ld.local.u32 	%r718, [%rd48+24];
	ld.local.u32 	%r719, [%rd48+20];
	setp.eq.s32 	%p71, %r114, 0;
	@%p71 bra 	$L__BB0_78;
	shf.l.wrap.b32 	%r718, %r719, %r718, %r114;
	ld.local.u32 	%r429, [%rd48+16];
	shf.l.wrap.b32 	%r719, %r429, %r719, %r114;
$L__BB0_78:
	shr.u32 	%r430, %r718, 30;
	shf.l.wrap.b32 	%r431, %r719, %r718, 2;
	shl.b32 	%r432, %r719, 2;
	shr.u32 	%r433, %r431, 31;
	add.s32 	%r434, %r433, %r430;
	neg.s32 	%r435, %r434;
	setp.lt.s32 	%p72, %r110, 0;
	selp.b32 	%r720, %r435, %r434, %p72;
	xor.b32  	%r436, %r431, %r110;
	shr.s32 	%r437, %r431, 31;
	xor.b32  	%r438, %r437, %r431;
	xor.b32  	%r439, %r437, %r432;
	cvt.u64.u32 	%rd178, %r438;
	shl.b64 	%rd179, %rd178, 32;
	cvt.u64.u32 	%rd180, %r439;
	or.b64  	%rd181, %rd179, %rd180;
	cvt.rn.f64.s64 	%fd15, %rd181;
	mul.f64 	%fd16, %fd15, 0d3BF921FB54442D19;
	cvt.rn.f32.f64 	%f283, %fd16;
	neg.f32 	%f284, %f283;
	setp.lt.s32 	%p73, %r436, 0;
	selp.f32 	%f506, %f284, %f283, %p73;
$L__BB0_79:
	add.s32 	%r441, %r720, 1;
	mul.rn.f32 	%f286, %f506, %f506;
	and.b32  	%r442, %r720, 1;
	setp.eq.b32 	%p74, %r442, 1;
	selp.f32 	%f287, %f506, 0f3F800000, %p74;
	fma.rn.f32 	%f288, %f286, %f287, 0f00000000;
	fma.rn.f32 	%f289, %f286, 0f37CBAC00, 0fBAB607ED;
	selp.f32 	%f290, 0fB94D4153, %f289, %p74;
	selp.f32 	%f291, 0f3C0885E4, 0f3D2AAABB, %p74;
	fma.rn.f32 	%f292, %f290, %f286, %f291;
	selp.f32 	%f293, 0fBE2AAAA8, 0fBEFFFFFF, %p74;
	fma.rn.f32 	%f294, %f292, %f286, %f293;
	fma.rn.f32 	%f295, %f294, %f288, %f287;
	and.b32  	%r443, %r441, 2;
	setp.eq.s32 	%p75, %r443, 0;
	mov.f32 	%f296, 0f00000000;
	sub.f32 	%f297, %f296, %f295;
	selp.f32 	%f56, %f295, %f297, %p75;
	ld.volatile.global.f32 	%f298, [%rd42+4];
	mul.f32 	%f57, %f298, 0f39986E90;
	mul.f32 	%f299, %f57, 0f3F22F983;
	cvt.rni.s32.f32 	%r724, %f299;
	cvt.rn.f32.s32 	%f300, %r724;
	fma.rn.f32 	%f301, %f300, 0fBFC90FDA, %f57;
	fma.rn.f32 	%f302, %f300, 0fB3A22168, %f301;
	fma.rn.f32 	%f507, %f300, 0fA7C234C5, %f302;
	abs.f32 	%f59, %f57;
	setp.ltu.f32 	%p76, %f59, 0f47CE4780;
	@%p76 bra 	$L__BB0_87;
	setp.neu.f32 	%p77, %f59, 0f7F800000;
	@%p77 bra 	$L__BB0_82;
	mov.f32 	%f305, 0f00000000;
	mul.rn.f32 	%f507, %f57, %f305;
	mov.b32 	%r724, 0;
	bra.uni 	$L__BB0_87;
$L__BB0_82:
	mov.b32 	%r124, %f57;
	shl.b32 	%r445, %r124, 8;
	or.b32  	%r125, %r445, -2147483648;
	mov.b64 	%rd307, 0;
	mov.b32 	%r721, 0;
$L__BB0_83:
	.pragma "nounroll";
	mul.wide.u32 	%rd183, %r721, 4;
	mov.u64 	%rd184, __cudart_i2opi_f;
	add.s64 	%rd185, %rd184, %rd183;
	ld.global.nc.u32 	%r446, [%rd185];
	mad.wide.u32 	%rd186, %r446, %r125, %rd307;
	shr.u64 	%rd307, %rd186, 32;
	add.s64 	%rd187, %rd11, %rd183;
	st.local.u32 	[%rd187], %rd186;
	add.s32 	%r721, %r721, 1;
	setp.ne.s32 	%p78, %r721, 6;
	@%p78 bra 	$L__BB0_83;
	shr.u32 	%r447, %r124, 23;
	st.local.u32 	[%rd11+24], %rd307;
	and.b32  	%r128, %r447, 31;
	and.b32  	%r448, %r447, 224;
	add.s32 	%r449, %r448, -128;
	shr.u32 	%r450, %r449, 5;
	mul.wide.u32 	%rd188, %r450, 4;
	sub.s64 	%rd51, %rd11, %rd188;
	ld.local.u32 	%r722, [%rd51+24];
	ld.local.u32 	%r723, [%rd51+20];
	setp.eq.s32 	%p79, %r128, 0;
	@%p79 bra 	$L__BB0_86;
	shf.l.wrap.b32 	%r722, %r723, %r722, %r128;
	ld.local.u32 	%r451, [%rd51+16];
	shf.l.wrap.b32 	%r723, %r451, %r723, %r128;
$L__BB0_86:
	shr.u32 	%r452, %r722, 30;
	shf.l.wrap.b32 	%r453, %r723, %r722, 2;
	shl.b32 	%r454, %r723, 2;
	shr.u32 	%r455, %r453, 31;
	add.s32 	%r456, %r455, %r452;
	neg.s32 	%r457, %r456;
	setp.lt.s32 	%p80, %r124, 0;
	selp.b32 	%r724, %r457, %r456, %p80;
	xor.b32  	%r458, %r453, %r124;
	shr.s32 	%r459, %r453, 31;
	xor.b32  	%r460, %r459, %r453;
	xor.b32  	%r461, %r459, %r454;
	cvt.u64.u32 	%rd189, %r460;
	shl.b64 	%rd190, %rd189, 32;
	cvt.u64.u32 	%rd191, %r461;
	or.b64  	%rd192, %rd190, %rd191;
	cvt.rn.f64.s64 	%fd17, %rd192;
	mul.f64 	%fd18, %fd17, 0d3BF921FB54442D19;
	cvt.rn.f32.f64 	%f303, %fd18;
	neg.f32 	%f304, %f303;
	setp.lt.s32 	%p81, %r458, 0;
	selp.f32 	%f507, %f304, %f303, %p81;
$L__BB0_87:
	add.s32 	%r463, %r724, 1;
	mul.rn.f32 	%f306, %f507, %f507;
	and.b32  	%r464, %r724, 1;
	setp.eq.b32 	%p82, %r464, 1;
	selp.f32 	%f307, %f507, 0f3F800000, %p82;
	fma.rn.f32 	%f308, %f306, %f307, 0f00000000;
	fma.rn.f32 	%f309, %f306, 0f37CBAC00, 0fBAB607ED;
	selp.f32 	%f310, 0fB94D4153, %f309, %p82;
	selp.f32 	%f311, 0f3C0885E4, 0f3D2AAABB, %p82;
	fma.rn.f32 	%f312, %f310, %f306, %f311;
	selp.f32 	%f313, 0fBE2AAAA8, 0fBEFFFFFF, %p82;
	fma.rn.f32 	%f314, %f312, %f306, %f313;
	fma.rn.f32 	%f315, %f314, %f308, %f307;
	and.b32  	%r465, %r463, 2;
	setp.eq.s32 	%p83, %r465, 0;
	mov.f32 	%f316, 0f00000000;
	sub.f32 	%f317, %f316, %f315;
	selp.f32 	%f318, %f315, %f317, %p83;
	mul.f32 	%f63, %f56, %f318;
	mul.wide.s32 	%rd193, %r708, 4;
	add.s64 	%rd194, %rd3, %rd193;
	ld.volatile.global.f32 	%f319, [%rd194+4];
	ld.volatile.global.f32 	%f320, [%rd16];
	sub.f32 	%f321, %f319, %f320;
	mul.f32 	%f64, %f321, 0f39986E90;
	mul.f32 	%f322, %f64, 0f3F22F983;
	cvt.rni.s32.f32 	%r728, %f322;
	cvt.rn.f32.s32 	%f323, %r728;
	fma.rn.f32 	%f324, %f323, 0fBFC90FDA, %f64;
	fma.rn.f32 	%f325, %f323, 0fB3A22168, %f324;
	fma.rn.f32 	%f508, %f323, 0fA7C234C5, %f325;
	abs.f32 	%f66, %f64;
	setp.ltu.f32 	%p84, %f66, 0f47CE4780;
	@%p84 bra 	$L__BB0_95;
	setp.neu.f32 	%p85, %f66, 0f7F800000;
	@%p85 bra 	$L__BB0_90;
	mov.f32 	%f328, 0f00000000;
	mul.rn.f32 	%f508, %f64, %f328;
	mov.b32 	%r728, 0;
	bra.uni 	$L__BB0_95;
$L__BB0_90:
	mov.b32 	%r138, %f64;
	shl.b32 	%r467, %r138, 8;
	or.b32  	%r139, %r467, -2147483648;
	mov.b64 	%rd308, 0;
	mov.b32 	%r725, 0;
$L__BB0_91:
	.pragma "nounroll";
	mul.wide.u32 	%rd196, %r725, 4;
	mov.u64 	%rd197, __cudart_i2opi_f;
	add.s64 	%rd198, %rd197, %rd196;
	ld.global.nc.u32 	%r468, [%rd198];
	mad.wide.u32 	%rd199, %r468, %r139, %rd308;
	shr.u64 	%rd308, %rd199, 32;
	add.s64 	%rd200, %rd10, %rd196;
	st.local.u32 	[%rd200], %rd199;
	add.s32 	%r725, %r725, 1;
	setp.ne.s32 	%p86, %r725, 6;
	@%p86 bra 	$L__BB0_91;
	shr.u32 	%r469, %r138, 23;
	st.local.u32 	[%rd10+24], %rd308;
	and.b32  	%r142, %r469, 31;
	and.b32  	%r470, %r469, 224;
	add.s32 	%r471, %r470, -128;
	shr.u32 	%r472, %r471, 5;
	mul.wide.u32 	%rd201, %r472, 4;
	sub.s64 	%rd54, %rd10, %rd201;
	ld.local.u32 	%r726, [%rd54+24];
	ld.local.u32 	%r727, [%rd54+20];
	setp.eq.s32 	%p87, %r142, 0;
	@%p87 bra 	$L__BB0_94;
	shf.l.wrap.b32 	%r726, %r727, %r726, %r142;
	ld.local.u32 	%r473, [%rd54+16];
	shf.l.wrap.b32 	%r727, %r473, %r727, %r142;
$L__BB0_94:
	shr.u32 	%r474, %r726, 30;
	shf.l.wrap.b32 	%r475, %r727, %r726, 2;
	shl.b32 	%r476, %r727, 2;
	shr.u32 	%r477, %r475, 31;
	add.s32 	%r478, %r477, %r474;
	neg.s32 	%r479, %r478;
	setp.lt.s32 	%p88, %r138, 0;
	selp.b32 	%r728, %r479, %r478, %p88;
	xor.b32  	%r480, %r475, %r138;
	shr.s32 	%r481, %r475, 31;
	xor.b32  	%r482, %r481, %r475;
	xor.b32  	%r483, %r481, %r476;
	cvt.u64.u32 	%rd202, %r482;
	shl.b64 	%rd203, %rd202, 32;
	cvt.u64.u32 	%rd204, %r483;
	or.b64  	%rd205, %rd203, %rd204;
	cvt.rn.f64.s64 	%fd19, %rd205;
	mul.f64 	%fd20, %fd19, 0d3BF921FB54442D19;
	cvt.rn.f32.f64 	%f326, %fd20;
	neg.f32 	%f327, %f326;
	setp.lt.s32 	%p89, %r480, 0;
	selp.f32 	%f508, %f327, %f326, %p89;
$L__BB0_95:
	add.s32 	%r485, %r728, 1;
	mul.rn.f32 	%f329, %f508, %f508;
	and.b32  	%r486, %r728, 1;
	setp.eq.b32 	%p90, %r486, 1;
	selp.f32 	%f330, %f508, 0f3F800000, %p90;
	fma.rn.f32 	%f331, %f329, %f330, 0f00000000;
	fma.rn.f32 	%f332, %f329, 0f37CBAC00, 0fBAB607ED;
	selp.f32 	%f333, 0fB94D4153, %f332, %p90;
	selp.f32 	%f334, 0f3C0885E4, 0f3D2AAABB, %p90;
	fma.rn.f32 	%f335, %f333, %f329, %f334;
	selp.f32 	%f336, 0fBE2AAAA8, 0fBEFFFFFF, %p90;
	fma.rn.f32 	%f337, %f335, %f329, %f336;
	fma.rn.f32 	%f338, %f337, %f331, %f330;
	and.b32  	%r487, %r485, 2;
	setp.eq.s32 	%p91, %r487, 0;
	mov.f32 	%f339, 0f00000000;
	sub.f32 	%f340, %f339, %f338;
	selp.f32 	%f341, %f338, %f340, %p91;
	fma.rn.f32 	%f342, %f63, %f341, %f49;
	abs.f32 	%f343, %f342;
	fma.rn.f32 	%f344, %f343, 0fBF000000, 0f3F000000;
	rsqrt.approx.ftz.f32 	%f345, %f344;
	mul.f32 	%f346, %f345, %f344;
	mul.f32 	%f347, %f345, 0fBF000000;
	fma.rn.f32 	%f348, %f346, %f347, 0f3F000000;
	fma.rn.f32 	%f349, %f346, %f348, %f346;
	setp.eq.f32 	%p92, %f343, 0f3F800000;
	selp.f32 	%f350, 0f00000000, %f349, %p92;
	setp.gt.f32 	%p93, %f343, 0f3F0F5C29;
	selp.f32 	%f351, %f350, %f343, %p93;
	copysign.f32 	%f352, %f342, %f351;
	mul.f32 	%f353, %f352, %f352;
	fma.rn.f32 	%f354, %f353, 0f3D10ECEF, 0f3C8B1ABB;
	fma.rn.f32 	%f355, %f354, %f353, 0f3CFC028C;
	fma.rn.f32 	%f356, %f355, %f353, 0f3D372139;
	fma.rn.f32 	%f357, %f356, %f353, 0f3D9993DB;
	fma.rn.f32 	%f358, %f357, %f353, 0f3E2AAAC6;
	mul.f32 	%f359, %f353, %f358;
	fma.rn.f32 	%f360, %f359, %f352, %f352;
	neg.f32 	%f361, %f360;
	selp.f32 	%f362, %f360, %f361, %p93;
	fma.rn.f32 	%f363, 0f3F6EE581, 0f3FD774EB, %f362;
	setp.gt.f32 	%p94, %f342, 0f3F0F5C29;
	selp.f32 	%f364, %f360, %f363, %p94;
	add.f32 	%f365, %f364, %f364;
	selp.f32 	%f366, %f365, %f364, %p93;
	mul.f32 	%f367, %f366, 0f42640000;
	mul.f32 	%f70, %f367, 0f40800000;
	cvt.rzi.s32.f32 	%r151, %f70;
	setp.leu.f32 	%p95, %f70, 0f4406C000;
	@%p95 bra 	$L__BB0_97;
	shl.b32 	%r500, %r151, 2;
	mov.u32 	%r501, _ZZ6anglesPVfS0_S0_S0_PViS2_S2_E2r3;
	add.s32 	%r502, %r501, %r500;
	atom.shared.add.u32 	%r503, [%r502+-2160], 1;
	bra.uni 	$L__BB0_102;
$L__BB0_97:
	setp.leu.f32 	%p96, %f70, 0f43B38000;
	@%p96 bra 	$L__BB0_99;
	shl.b32 	%r496, %r151, 2;
	mov.u32 	%r497, _ZZ6anglesPVfS0_S0_S0_PViS2_S2_E2r2;
	add.s32 	%r498, %r497, %r496;
	atom.shared.add.u32 	%r499, [%r498+-1440], 1;
	bra.uni 	$L__BB0_102;
$L__BB0_99:
	setp.leu.f32 	%p97, %f70, 0f43330000;
	@%p97 bra 	$L__BB0_101;
	shl.b32 	%r492, %r151, 2;
	mov.u32 	%r493, _ZZ6anglesPVfS0_S0_S0_PViS2_S2_E2r1;
	add.s32 	%r494, %r493, %r492;
	atom.shared.add.u32 	%r495, [%r494+-716], 1;
	bra.uni 	$L__BB0_102;
$L__BB0_101:
	shl.b32 	%r488, %r151, 2;
	mov.u32 	%r489, _ZZ6anglesPVfS0_S0_S0_PViS2_S2_E1r;
	add.s32 	%r490, %r489, %r488;
	atom.shared.add.u32 	%r491, [%r490], 1;
$L__BB0_102:
	ld.volatile.global.f32 	%f368, [%rd17];
	mul.f32 	%f71, %f368, 0f39986E90;
	mul.f32 	%f369, %f71, 0f3F22F983;
	cvt.rni.s32.f32 	%r732, %f369;
	cvt.rn.f32.s32 	%f370, %r732;
	fma.rn.f32 	%f371, %f370, 0fBFC90FDA, %f71;
	fma.rn.f32 	%f372, %f370, 0fB3A22168, %f371;
	fma.rn.f32 	%f509, %f370, 0fA7C234C5, %f372;
	abs.f32 	%f73, %f71;
	setp.ltu.f32 	%p98, %f73, 0f47CE4780;
	@%p98 bra 	$L__BB0_110;
	setp.neu.f32 	%p99, %f73, 0f7F800000;
	@%p99 bra 	$L__BB0_105;
	mov.f32 	%f375, 0f00000000;
	mul.rn.f32 	%f509, %f71, %f375;
	mov.b32 	%r732, 0;
	bra.uni 	$L__BB0_110;
$L__BB0_105:
	mov.b32 	%r153, %f71;
	shl.b32 	%r505, %r153, 8;
	or.b32  	%r154, %r505, -2147483648;
	mov.b64 	%rd309, 0;
	mov.b32 	%r729, 0;
$L__BB0_106:
	.pragma "nounroll";
	mul.wide.u32 	%rd207, %r729, 4;
	mov.u64 	%rd208, __cudart_i2opi_f;
	add.s64 	%rd209, %rd208, %rd207;
	ld.global.nc.u32 	%r506, [%rd209];
	mad.wide.u32 	%rd210, %r506, %r154, %rd309;
	shr.u64 	%rd309, %rd210, 32;
	add.s64 	%rd211, %rd9, %rd207;
	st.local.u32 	[%rd211], %rd210;
	add.s32 	%r729, %r729, 1;
	setp.ne.s32 	%p100, %r729, 6;
	@%p100 bra 	$L__BB0_106;
	shr.u32 	%r507, %r153, 23;
	st.local.u32 	[%rd9+24], %rd309;
	and.b32  	%r157, %r507, 31;
	and.b32  	%r508, %r507, 224;
	add.s32 	%r509, %r508, -128;
	shr.u32 	%r510, %r509, 5;
	mul.wide.u32 	%rd212, %r510, 4;
	sub.s64 	%rd57, %rd9, %rd212;
	ld.local.u32 	%r730, [%rd57+24];
	ld.local.u32 	%r731, [%rd57+20];
	setp.eq.s32 	%p101, %r157, 0;
	@%p101 bra 	$L__BB0_109;
	shf.l.wrap.b32 	%r730, %r731, %r730, %r157;
	ld.local.u32 	%r511, [%rd57+16];
	shf.l.wrap.b32 	%r731, %r511, %r731, %r157;
$L__BB0_109:
	shr.u32 	%r512, %r730, 30;
	shf.l.wrap.b32 	%r513, %r731, %r730, 2;
	shl.b32 	%r514, %r731, 2;
	shr.u32 	%r515, %r513, 31;
	add.s32 	%r516, %r515, %r512;
	neg.s32 	%r517, %r516;
	setp.lt.s32 	%p102, %r153, 0;
	selp.b32 	%r732, %r517, %r516, %p102;
	xor.b32  	%r518, %r513, %r153;
	shr.s32 	%r519, %r513, 31;
	xor.b32  	%r520, %r519, %r513;
	xor.b32  	%r521, %r519, %r514;
	cvt.u64.u32 	%rd213, %r520;
	shl.b64 	%rd214, %rd213, 32;
	cvt.u64.u32 	%rd215, %r521;
	or.b64  	%rd216, %rd214, %rd215;
	cvt.rn.f64.s64 	%fd21, %rd216;
	mul.f64 	%fd22, %fd21, 0d3BF921FB54442D19;
	cvt.rn.f32.f64 	%f373, %fd22;
	neg.f32 	%f374, %f373;
	setp.lt.s32 	%p103, %r518, 0;
	selp.f32 	%f509, %f374, %f373, %p103;
$L__BB0_110:
	mul.rn.f32 	%f376, %f509, %f509;
	and.b32  	%r523, %r732, 1;
	setp.eq.b32 	%p104, %r523, 1;
	selp.f32 	%f377, 0f3F800000, %f509, %p104;
	fma.rn.f32 	%f378, %f376, %f377, 0f00000000;
	fma.rn.f32 	%f379, %f376, 0f37CBAC00, 0fBAB607ED;
	selp.f32 	%f380, %f379, 0fB94D4153, %p104;
	selp.f32 	%f381, 0f3D2AAABB, 0f3C0885E4, %p104;
	fma.rn.f32 	%f382, %f380, %f376, %f381;
	selp.f32 	%f383, 0fBEFFFFFF, 0fBE2AAAA8, %p104;
	fma.rn.f32 	%f384, %f382, %f376, %f383;
	fma.rn.f32 	%f385, %f384, %f378, %f377;
	and.b32  	%r524, %r732, 2;
	setp.eq.s32 	%p105, %r524, 0;
	mov.f32 	%f386, 0f00000000;
	sub.f32 	%f387, %f386, %f385;
	selp.f32 	%f77, %f385, %f387, %p105;
	mul.wide.s32 	%rd217, %r708, 4;
	add.s64 	%rd58, %rd2, %rd217;
	ld.volatile.global.f32 	%f388, [%rd58+4];
	mul.f32 	%f78, %f388, 0f39986E90;
	mul.f32 	%f389, %f78, 0f3F22F983;
	cvt.rni.s32.f32 	%r736, %f389;
	cvt.rn.f32.s32 	%f390, %r736;
	fma.rn.f32 	%f391, %f390, 0fBFC90FDA, %f78;
	fma.rn.f32 	%f392, %f390, 0fB3A22168, %f391;
	fma.rn.f32 	%f510, %f390, 0fA7C234C5, %f392;
	abs.f32 	%f80, %f78;
	setp.ltu.f32 	%p106, %f80, 0f47CE4780;
	@%p106 bra 	$L__BB0_118;
	setp.neu.f32 	%p107, %f80, 0f7F800000;
	@%p107 bra 	$L__BB0_113;
	mov.f32 	%f395, 0f00000000;
	mul.rn.f32 	%f510, %f78, %f395;
	mov.b32 	%r736, 0;
	bra.uni 	$L__BB0_118;
$L__BB0_113:
	mov.b32 	%r167, %f78;
	shl.b32 	%r526, %r167, 8;
	or.b32  	%r168, %r526, -2147483648;
	mov.b64 	%rd310, 0;
	mov.b32 	%r733, 0;
$L__BB0_114:
	.pragma "nounroll";
	mul.wide.u32 	%rd219, %r733, 4;
	mov.u64 	%rd220, __cudart_i2opi_f;
	add.s64 	%rd221, %rd220, %rd219;
	ld.global.nc.u32 	%r527, [%rd221];
	mad.wide.u32 	%rd222, %r527, %r168, %rd310;
	shr.u64 	%rd310, %rd222, 32;
	add.s64 	%rd223, %rd8, %rd219;
	st.local.u32 	[%rd223], %rd222;
	add.s32 	%r733, %r733, 1;
	setp.ne.s32 	%p108, %r733, 6;
	@%p108 bra 	$L__BB0_114;
	shr.u32 	%r528, %r167, 23;
	st.local.u32 	[%rd8+24], %rd310;
	and.b32  	%r171, %r528, 31;
	and.b32  	%r529, %r528, 224;
	add.s32 	%r530, %r529, -128;
	shr.u32 	%r531, %r530, 5;
	mul.wide.u32 	%rd224, %r531, 4;
	sub.s64 	%rd61, %rd8, %rd224;
	ld.local.u32 	%r734, [%rd61+24];
	ld.local.u32 	%r735, [%rd61+20];
	setp.eq.s32 	%p109, %r171, 0;
	@%p109 bra 	$L__BB0_117;
	shf.l.wrap.b32 	%r734, %r735, %r734, %r171;
	ld.local.u32 	%r532, [%rd61+16];
	shf.l.wrap.b32 	%r735, %r532, %r735, %r171;
$L__BB0_117:
	shr.u32 	%r533, %r734, 30;
	shf.l.wrap.b32 	%r534, %r735, %r734, 2;
	shl.b32 	%r535, %r735, 2;
	shr.u32 	%r536, %r534, 31;
	add.s32 	%r537, %r536, %r533;
	neg.s32 	%r538, %r537;
	setp.lt.s32 	%p110, %r167, 0;
	selp.b32 	%r736, %r538, %r537, %p110;
	xor.b32  	%r539, %r534, %r167;
	shr.s32 	%r540, %r534, 31;
	xor.b32  	%r541, %r540, %r534;
	xor.b32  	%r542, %r540, %r535;
	cvt.u64.u32 	%rd225, %r541;
	shl.b64 	%rd226, %rd225, 32;
	cvt.u64.u32 	%rd227, %r542;
	or.b64  	%rd228, %rd226, %rd227;
	cvt.rn.f64.s64 	%fd23, %rd228;
	mul.f64 	%fd24, %fd23, 0d3BF921FB54442D19;
	cvt.rn.f32.f64 	%f393, %fd24;
	neg.f32 	%f394, %f393;
	setp.lt.s32 	%p111, %r539, 0;
	selp.f32 	%f510, %f394, %f393, %p111;
$L__BB0_118:
	mul.rn.f32 	%f396, %f510, %f510;
	and.b32  	%r544, %r736, 1;
	setp.eq.b32 	%p112, %r544, 1;
	selp.f32 	%f397, 0f3F800000, %f510, %p112;
	fma.rn.f32 	%f398, %f396, %f397, 0f00000000;
	fma.rn.f32 	%f399, %f396, 0f37CBAC00, 0fBAB607ED;
	selp.f32 	%f400, %f399, 0fB94D4153, %p112;
	selp.f32 	%f401, 0f3D2AAABB, 0f3C0885E4, %p112;
	fma.rn.f32 	%f402, %f400, %f396, %f401;
	selp.f32 	%f403, 0fBEFFFFFF, 0fBE2AAAA8, %p112;
	fma.rn.f32 	%f404, %f402, %f396, %f403;
	fma.rn.f32 	%f405, %f404, %f398, %f397;
	and.b32  	%r545, %r736, 2;
	setp.eq.s32 	%p113, %r545, 0;
	mov.f32 	%f406, 0f00000000;
	sub.f32 	%f407, %f406, %f405;
	selp.f32 	%f408, %f405, %f407, %p113;
	mul.f32 	%f84, %f77, %f408;
	ld.volatile.global.f32 	%f409, [%rd17];
	mul.f32 	%f85, %f409, 0f39986E90;
	mul.f32 	%f410, %f85, 0f3F22F983;
	cvt.rni.s32.f32 	%r740, %f410;
	cvt.rn.f32.s32 	%f411, %r740;
	fma.rn.f32 	%f412, %f411, 0fBFC90FDA, %f85;
	fma.rn.f32 	%f413, %f411, 0fB3A22168, %f412;
	fma.rn.f32 	%f511, %f411, 0fA7C234C5, %f413;
	abs.f32 	%f87, %f85;
	setp.ltu.f32 	%p114, %f87, 0f47CE4780;
	@%p114 bra 	$L__BB0_126;
	setp.neu.f32 	%p115, %f87, 0f7F800000;
	@%p115 bra 	$L__BB0_121;
	mov.f32 	%f416, 0f00000000;
	mul.rn.f32 	%f511, %f85, %f416;
	mov.b32 	%r740, 0;
	bra.uni 	$L__BB0_126;
$L__BB0_121:
	mov.b32 	%r181, %f85;
	shl.b32 	%r547, %r181, 8;
	or.b32  	%r182, %r547, -2147483648;
	mov.b64 	%rd311, 0;
	mov.b32 	%r737, 0;
$L__BB0_122:
	.pragma "nounroll";
	mul.wide.u32 	%rd230, %r737, 4;
	mov.u64 	%rd231, __cudart_i2opi_f;
	add.s64 	%rd232, %rd231, %rd230;
	ld.global.nc.u32 	%r548, [%rd232];
	mad.wide.u32 	%rd233, %r548, %r182, %rd311;
	shr.u64 	%rd311, %rd233, 32;
	add.s64 	%rd234, %rd7, %rd230;
	st.local.u32 	[%rd234], %rd233;
	add.s32 	%r737, %r737, 1;
	setp.ne.s32 	%p116, %r737, 6;
	@%p116 bra 	$L__BB0_122;
	shr.u32 	%r549, %r181, 23;
	st.local.u32 	[%rd7+24], %rd311;
	and.b32  	%r185, %r549, 31;
	and.b32  	%r550, %r549, 224;
	add.s32 	%r551, %r550, -128;
	shr.u32 	%r552, %r551, 5;
	mul.wide.u32 	%rd235, %r552, 4;
	sub.s64 	%rd64, %rd7, %rd235;
	ld.local.u32 	%r738, [%rd64+24];
	ld.local.u32 	%r739, [%rd64+20];
	setp.eq.s32 	%p117, %r185, 0;
	@%p117 bra 	$L__BB0_125;
	shf.l.wrap.b32 	%r738, %r739, %r738, %r185;
	ld.local.u32 	%r553, [%rd64+16];
	shf.l.wrap.b32 	%r739, %r553, %r739, %r185;
$L__BB0_125:
	shr.u32 	%r554, %r738, 30;
	shf.l.wrap.b32 	%r555, %r739, %r738, 2;
	shl.b32 	%r556, %r739, 2;
	shr.u32 	%r557, %r555, 31;
	add.s32 	%r558, %r557, %r554;
	neg.s32 	%r559, %r558;
	setp.lt.s32 	%p118, %r181, 0;
	selp.b32 	%r740, %r559, %r558, %p118;
	xor.b32  	%r560, %r555, %r181;
	shr.s32 	%r561, %r555, 31;
	xor.b32  	%r562, %r561, %r555;
	xor.b32  	%r563, %r561, %r556;
	cvt.u64.u32 	%rd236, %r562;
	shl.b64 	%rd237, %rd236, 32;
	cvt.u64.u32 	%rd238, %r563;
	or.b64  	%rd239, %rd237, %rd238;
	cvt.rn.f64.s64 	%fd25, %rd239;
	mul.f64 	%fd26, %fd25, 0d3BF921FB54442D19;
	cvt.rn.f32.f64 	%f414, %fd26;
	neg.f32 	%f415, %f414;
	setp.lt.s32 	%p119, %r560, 0;
	selp.f32 	%f511, %f415, %f414, %p119;
$L__BB0_126:
	add.s32 	%r565, %r740, 1;
	mul.rn.f32 	%f417, %f511, %f511;
	and.b32  	%r566, %r740, 1;
	setp.eq.b32 	%p120, %r566, 1;
	selp.f32 	%f418, %f511, 0f3F800000, %p120;
	fma.rn.f32 	%f419, %f417, %f418, 0f00000000;
	fma.rn.f32 	%f420, %f417, 0f37CBAC00, 0fBAB607ED;
	selp.f32 	%f421, 0fB94D4153, %f420, %p120;
	selp.f32 	%f422, 0f3C0885E4, 0f3D2AAABB, %p120;
	fma.rn.f32 	%f423, %f421, %f417, %f422;
	selp.f32 	%f424, 0fBE2AAAA8, 0fBEFFFFFF, %p120;
	fma.rn.f32 	%f425, %f423, %f417, %f424;
	fma.rn.f32 	%f426, %f425, %f419, %f418;
	and.b32  	%r567, %r565, 2;
	setp.eq.s32 	%p121, %r567, 0;
	mov.f32 	%f427, 0f00000000;
	sub.f32 	%f428, %f427, %f426;
	selp.f32 	%f91, %f426, %f428, %p121;
	ld.volatile.global.f32 	%f429, [%rd58+4];
	mul.f32 	%f92, %f429, 0f39986E90;
	mul.f32 	%f430, %f92, 0f3F22F983;
	cvt.rni.s32.f32 	%r744, %f430;
	cvt.rn.f32.s32 	%f431, %r744;
	fma.rn.f32 	%f432, %f431, 0fBFC90FDA, %f92;
	fma.rn.f32 	%f433, %f431, 0fB3A22168, %f432;
	fma.rn.f32 	%f512, %f431, 0fA7C234C5, %f433;
	abs.f32 	%f94, %f92;
	setp.ltu.f32 	%p122, %f94, 0f47CE4780;
	@%p122 bra 	$L__BB0_134;
	setp.neu.f32 	%p123, %f94, 0f7F800000;
	@%p123 bra 	$L__BB0_129;
	mov.f32 	%f436, 0f00000000;
	mul.rn.f32 	%f512, %f92, %f436;
	mov.b32 	%r744, 0;
	bra.uni 	$L__BB0_134;
$L__BB0_129:
	mov.b32 	%r195, %f92;
	shl.b32 	%r569, %r195, 8;
	or.b32  	%r196, %r569, -2147483648;
	mov.b64 	%rd312, 0;
	mov.b32 	%r741, 0;
$L__BB0_130:
	.pragma "nounroll";
	mul.wide.u32 	%rd241, %r741, 4;
	mov.u64 	%rd242, __cudart_i2opi_f;
	add.s64 	%rd243, %rd242, %rd241;
	ld.global.nc.u32 	%r570, [%rd243];
	mad.wide.u32 	%rd244, %r570, %r196, %rd312;
	shr.u64 	%rd312, %rd244, 32;
	add.s64 	%rd245, %rd6, %rd241;
	st.local.u32 	[%rd245], %rd244;
	add.s32 	%r741, %r741, 1;
	setp.ne.s32 	%p124, %r741, 6;
	@%p124 bra 	$L__BB0_130;
	shr.u32 	%r571, %r195, 23;
	st.local.u32 	[%rd6+24], %rd312;
	and.b32  	%r199, %r571, 31;
	and.b32  	%r572, %r571, 224;
	add.s32 	%r573, %r572, -128;
	shr.u32 	%r574, %r573, 5;
	mul.wide.u32 	%rd246, %r574, 4;
	sub.s64 	%rd67, %rd6, %rd246;
	ld.local.u32 	%r742, [%rd67+24];
	ld.local.u32 	%r743, [%rd67+20];
	setp.eq.s32 	%p125, %r199, 0;
	@%p125 bra 	$L__BB0_133;
	shf.l.wrap.b32 	%r742, %r743, %r742, %r199;
	ld.local.u32 	%r575, [%rd67+16];
	shf.l.wrap.b32 	%r743, %r575, %r743, %r199;
$L__BB0_133:
	shr.u32 	%r576, %r742, 30;
	shf.l.wrap.b32 	%r577, %r743, %r742, 2;
	shl.b32 	%r578, %r743, 2;
	shr.u32 	%r579, %r577, 31;
	add.s32 	%r580, %r579, %r576;
	neg.s32 	%r581, %r580;
	setp.lt.s32 	%p126, %r195, 0;
	selp.b32 	%r744, %r581, %r580, %p126;
	xor.b32  	%r582, %r577, %r195;
	shr.s32 	%r583, %r577, 31;
	xor.b32  	%r584, %r583, %r577;
	xor.b32  	%r585, %r583, %r578;
	cvt.u64.u32 	%rd247, %r584;
	shl.b64 	%rd248, %rd247, 32;
	cvt.u64.u32 	%rd249, %r585;
	or.b64  	%rd250, %rd248, %rd249;
	cvt.rn.f64.s64 	%fd27, %rd250;
	mul.f64 	%fd28, %fd27, 0d3BF921FB54442D19;
	cvt.rn.f32.f64 	%f434, %fd28;
	neg.f32 	%f435, %f434;
	setp.lt.s32 	%p127, %r582, 0;
	selp.f32 	%f512, %f435, %f434, %p127;
$L__BB0_134:
	add.s32 	%r587, %r744, 1;
	mul.rn.f32 	%f437, %f512, %f512;
	and.b32  	%r588, %r744, 1;
	setp.eq.b32 	%p128, %r588, 1;
	selp.f32 	%f438, %f512, 0f3F800000, %p128;
	fma.rn.f32 	%f439, %f437, %f438, 0f00000000;
	fma.rn.f32 	%f440, %f437, 0f37CBAC00, 0fBAB607ED;
	selp.f32 	%f441, 0fB94D4153, %f440, %p128;
	selp.f32 	%f442, 0f3C0885E4, 0f3D2AAABB, %p128;
	fma.rn.f32 	%f443, %f441, %f437, %f442;
	selp.f32 	%f444, 0fBE2AAAA8, 0fBEFFFFFF, %p128;
	fma.rn.f32 	%f445, %f443, %f437, %f444;
	fma.rn.f32 	%f446, %f445, %f439, %f438;
	and.b32  	%r589, %r587, 2;
	setp.eq.s32 	%p129, %r589, 0;
	mov.f32 	%f447, 0f00000000;
	sub.f32 	%f448, %f447, %f446;
	selp.f32 	%f449, %f446, %f448, %p129;
	mul.f32 	%f98, %f91, %f449;
	ld.volatile.global.f32 	%f450, [%rd18];
	mul.wide.s32 	%rd251, %r708, 4;
	add.s64 	%rd252, %rd1, %rd251;
	ld.volatile.global.f32 	%f451, [%rd252+4];
	sub.f32 	%f452, %f450, %f451;
	mul.f32 	%f99, %f452, 0f39986E90;
	mul.f32 	%f453, %f99, 0f3F22F983;
	cvt.rni.s32.f32 	%r748, %f453;
	cvt.rn.f32.s32 	%f454, %r748;
	fma.rn.f32 	%f455, %f454, 0fBFC90FDA, %f99;
	fma.rn.f32 	%f456, %f454, 0fB3A22168, %f455;
	fma.rn.f32 	%f513, %f454, 0fA7C234C5, %f456;
	abs.f32 	%f101, %f99;
	setp.ltu.f32 	%p130, %f101, 0f47CE4780;
	@%p130 bra 	$L__BB0_142;
	setp.neu.f32 	%p131, %f101, 0f7F800000;
	@%p131 bra 	$L__BB0_137;
	mov.f32 	%f459, 0f00000000;
	mul.rn.f32 	%f513, %f99, %f459;
	mov.b32 	%r748, 0;
	bra.uni 	$L__BB0_142;
$L__BB0_137:
	mov.b32 	%r209, %f99;
	shl.b32 	%r591, %r209, 8;
	or.b32  	%r210, %r591, -2147483648;
	mov.b64 	%rd313, 0;
	mov.b32 	%r745, 0;
$L__BB0_138:
	.pragma "nounroll";
	mul.wide.u32 	%rd254, %r745, 4;
	mov.u64 	%rd255, __cudart_i2opi_f;
	add.s64 	%rd256, %rd255, %rd254;
	ld.global.nc.u32 	%r592, [%rd256];
	mad.wide.u32 	%rd257, %r592, %r210, %rd313;
	shr.u64 	%rd313, %rd257, 32;
	add.s64 	%rd258, %rd5, %rd254;
	st.local.u32 	[%rd258], %rd257;
	add.s32 	%r745, %r745, 1;
	setp.ne.s32 	%p132, %r745, 6;
	@%p132 bra 	$L__BB0_138;
	shr.u32 	%r593, %r209, 23;
	st.local.u32 	[%rd5+24], %rd313;
	and.b32  	%r213, %r593, 31;
	and.b32  	%r594, %r593, 224;
	add.s32 	%r595, %r594, -128;
	shr.u32 	%r596, %r595, 5;
	mul.wide.u32 	%rd259, %r596, 4;
	sub.s64 	%rd70, %rd5, %rd259;
	ld.local.u32 	%r746, [%rd70+24];
	ld.local.u32 	%r747, [%rd70+20];
	setp.eq.s32 	%p133, %r213, 0;
	@%p133 bra 	$L__BB0_141;
	shf.l.wrap.b32 	%r746, %r747, %r746, %r213;
	ld.local.u32 	%r597, [%rd70+16];
	shf.l.wrap.b32 	%r747, %r597, %r747, %r213;
$L__BB0_141:
	shr.u32 	%r598, %r746, 30;
	shf.l.wrap.b32 	%r599, %r747, %r746, 2;
	shl.b32 	%r600, %r747, 2;
	shr.u32 	%r601, %r599, 31;
	add.s32 	%r602, %r601, %r598;
	neg.s32 	%r603, %r602;
	setp.lt.s32 	%p134, %r209, 0;
	selp.b32 	%r748, %r603, %r602, %p134;
	xor.b32  	%r604, %r599, %r209;
	shr.s32 	%r605, %r599, 31;
	xor.b32  	%r606, %r605, %r599;
	xor.b32  	%r607, %r605, %r600;
	cvt.u64.u32 	%rd260, %r606;
	shl.b64 	%rd261, %rd260, 32;
	cvt.u64.u32 	%rd262, %r607;
	or.b64  	%rd263, %rd261, %rd262;
	cvt.rn.f64.s64 	%fd29, %rd263;
	mul.f64 	%fd30, %fd29, 0d3BF921FB54442D19;
	cvt.rn.f32.f64 	%f457, %fd30;
	neg.f32 	%f458, %f457;
	setp.lt.s32 	%p135, %r604, 0;
	selp.f32 	%f513, %f458, %f457, %p135;
$L__BB0_142:
	add.s32 	%r609, %r748, 1;
	mul.rn.f32 	%f460, %f513, %f513;
	and.b32  	%r610, %r748, 1;
	setp.eq.b32 	%p136, %r610, 1;
	selp.f32 	%f461, %f513, 0f3F800000, %p136;
	fma.rn.f32 	%f462, %f460, %f461, 0f00000000;
	fma.rn.f32 	%f463, %f460, 0f37CBAC00, 0fBAB607ED;
	selp.f32 	%f464, 0fB94D4153, %f463, %p136;
	selp.f32 	%f465, 0f3C0885E4, 0f3D2AAABB, %p136;
	fma.rn.f32 	%f466, %f464, %f460, %f465;
	selp.f32 	%f467, 0fBE2AAAA8, 0fBEFFFFFF, %p136;
	fma.rn.f32 	%f468, %f466, %f460, %f467;
	fma.rn.f32 	%f469, %f468, %f462, %f461;
	and.b32  	%r611, %r609, 2;
	setp.eq.s32 	%p137, %r611, 0;
	mov.f32 	%f470, 0f00000000;
	sub.f32 	%f471, %f470, %f469;
	selp.f32 	%f472, %f469, %f471, %p137;
	fma.rn.f32 	%f473, %f98, %f472, %f84;
	abs.f32 	%f474, %f473;
	fma.rn.f32 	%f475, %f474, 0fBF000000, 0f3F000000;
	rsqrt.approx.ftz.f32 	%f476, %f475;
	mul.f32 	%f477, %f476, %f475;
	mul.f32 	%f478, %f476, 0fBF000000;
	fma.rn.f32 	%f479, %f477, %f478, 0f3F000000;
	fma.rn.f32 	%f480, %f477, %f479, %f477;
	setp.eq.f32 	%p138, %f474, 0f3F800000;
	selp.f32 	%f481, 0f00000000, %f480, %p138;
	setp.gt.f32 	%p139, %f474, 0f3F0F5C29;
	selp.f32 	%f482, %f481, %f474, %p139;
	copysign.f32 	%f483, %f473, %f482;
	mul.f32 	%f484, %f483, %f483;
	fma.rn.f32 	%f485, %f484, 0f3D10ECEF, 0f3C8B1ABB;
	fma.rn.f32 	%f486, %f485, %f484, 0f3CFC028C;
	fma.rn.f32 	%f487, %f486, %f484, 0f3D372139;
	fma.rn.f32 	%f488, %f487, %f484, 0f3D9993DB;
	fma.rn.f32 	%f489, %f488, %f484, 0f3E2AAAC6;
	mul.f32 	%f490, %f484, %f489;
	fma.rn.f32 	%f491, %f490, %f483, %f483;
	neg.f32 	%f492, %f491;
	selp.f32 	%f493, %f491, %f492, %p139;
	fma.rn.f32 	%f494, 0f3F6EE581, 0f3FD774EB, %f493;
	setp.gt.f32 	%p140, %f473, 0f3F0F5C29;
	selp.f32 	%f495, %f491, %f494, %p140;
	add.f32 	%f496, %f495, %f495;
	selp.f32 	%f497, %f496, %f495, %p139;
	mul.f32 	%f498, %f497, 0f42640000;
	mul.f32 	%f105, %f498, 0f40800000;
	cvt.rzi.s32.f32 	%r222, %f105;
	setp.leu.f32 	%p141, %f105, 0f4406C000;
	@%p141 bra 	$L__BB0_144;
	shl.b32 	%r624, %r222, 2;
	mov.u32 	%r625, _ZZ6anglesPVfS0_S0_S0_PViS2_S2_E2s3;
	add.s32 	%r626, %r625, %r624;
	atom.shared.add.u32 	%r627, [%r626+-2160], 1;
	bra.uni 	$L__BB0_149;
$L__BB0_144:
	setp.leu.f32 	%p142, %f105, 0f43B38000;
	@%p142 bra 	$L__BB0_146;
	shl.b32 	%r620, %r222, 2;
	mov.u32 	%r621, _ZZ6anglesPVfS0_S0_S0_PViS2_S2_E2s2;
	add.s32 	%r622, %r621, %r620;
	atom.shared.add.u32 	%r623, [%r622+-1440], 1;
	bra.uni 	$L__BB0_149;
$L__BB0_146:
	setp.leu.f32 	%p143, %f105, 0f43330000;
	@%p143 bra 	$L__BB0_148;
	shl.b32 	%r616, %r222, 2;
	mov.u32 	%r617, _ZZ6anglesPVfS0_S0_S0_PViS2_S2_E2s1;
	add.s32 	%r618, %r617, %r616;
	atom.shared.add.u32 	%r619, [%r618+-716], 1;
	bra.uni 	$L__BB0_149;
$L__BB0_148:
	shl.b32 	%r612, %r222, 2;
	mov.u32 	%r613, _ZZ6anglesPVfS0_S0_S0_PViS2_S2_E1s;
	add.s32 	%r614, %r613, %r612;
	atom.shared.add.u32 	%r615, [%r614], 1;
$L__BB0_149:
	setp.ne.s32 	%p144, %r708, %r6;
	add.s32 	%r708, %r708, 1;
	@%p144 bra 	$L__BB0_10;
$L__BB0_150:
	setp.ne.s32 	%p145, %r2, 0;
	bar.sync 	0;
	@%p145 bra 	$L__BB0_153;
	ld.param.u64 	%rd296, [_Z6anglesPVfS0_S0_S0_PViS2_S2__param_4];
	cvta.to.global.u64 	%rd71, %rd76;
	cvta.to.global.u64 	%rd72, %rd75;
	cvta.to.global.u64 	%rd73, %rd296;
	mul.lo.s32 	%r224, %r1, 720;
	mov.b32 	%r749, 0;
	mov.u32 	%r630, _ZZ6anglesPVfS0_S0_S0_PViS2_S2_E2mn;
	mov.u32 	%r634, _ZZ6anglesPVfS0_S0_S0_PViS2_S2_E1r;
$L__BB0_152:
	shl.b32 	%r629, %r749, 2;
	add.s32 	%r631, %r630, %r629;
	ld.shared.u32 	%r632, [%r631];
	add.s32 	%r633, %r749, %r224;
	mul.wide.u32 	%rd264, %r633, 4;
	add.s64 	%rd265, %rd73, %rd264;
	st.volatile.global.u32 	[%rd265], %r632;
	add.s32 	%r635, %r634, %r629;
	ld.shared.u32 	%r636, [%r635];
	add.s64 	%rd266, %rd72, %rd264;
	st.volatile.global.u32 	[%rd266], %r636;
	mov.u32 	%r637, _ZZ6anglesPVfS0_S0_S0_PViS2_S2_E1s;
	add.s32 	%r638, %r637, %r629;
	ld.shared.u32 	%r639, [%r638];
	add.s64 	%rd267, %rd71, %rd264;
	st.volatile.global.u32 	[%rd267], %r639;
	mov.u32 	%r640, _ZZ6anglesPVfS0_S0_S0_PViS2_S2_E3mn1;
	add.s32 	%r641, %r640, %r629;
	ld.shared.u32 	%r642, [%r641];
	add.s32 	%r643, %r633, 180;
	mul.wide.u32 	%rd268, %r643, 4;
	add.s64 	%rd269, %rd73, %rd268;
	st.volatile.global.u32 	[%rd269], %r642;
	mov.u32 	%r644, _ZZ6anglesPVfS0_S0_S0_PViS2_S2_E2r1;
	add.s32 	%r645, %r644, %r629;
	ld.shared.u32 	%r646, [%r645];
	add.s64 	%rd270, %rd72, %rd268;
	st.volatile.global.u32 	[%rd270], %r646;
	mov.u32 	%r647, _ZZ6anglesPVfS0_S0_S0_PViS2_S2_E2s1;
	add.s32 	%r648, %r647, %r629;
	ld.shared.u32 	%r649, [%r648];
	add.s64 	%rd271, %rd71, %rd268;
	st.volatile.global.u32 	[%rd271], %r649;
	mov.u32 	%r650, _ZZ6anglesPVfS0_S0_S0_PViS2_S2_E3mn2;
	add.s32 	%r651, %r650, %r629;
	ld.shared.u32 	%r652, [%r651];
	add.s32 	%r653, %r633, 360;
	mul.wide.u32 	%rd272, %r653, 4;
	add.s64 	%rd273, %rd73, %rd272;
	st.volatile.global.u32 	[%rd273], %r652;
	mov.u32 	%r654, _ZZ6anglesPVfS0_S0_S0_PViS2_S2_E2r2;
	add.s32 	%r655, %r654, %r629;
	ld.shared.u32 	%r656, [%r655];
	add.s64 	%rd274, %rd72, %rd272;
	st.volatile.global.u32 	[%rd274], %r656;
	mov.u32 	%r657, _ZZ6anglesPVfS0_S0_S0_PViS2_S2_E2s2;
	add.s32 	%r658, %r657, %r629;
	ld.shared.u32 	%r659, [%r658];
	add.s64 	%rd275, %rd71, %rd272;
	st.volatile.global.u32 	[%rd275], %r659;
	mov.u32 	%r660, _ZZ6anglesPVfS0_S0_S0_PViS2_S2_E3mn3;
	add.s32 	%r661, %r660, %r629;
	ld.shared.u32 	%r662, [%r661];
	add.s32 	%r663, %r633, 540;
	mul.wide.u32 	%rd276, %r663, 4;
	add.s64 	%rd277, %rd73, %rd276;
	st.volatile.global.u32 	[%rd277], %r662;
	mov.u32 	%r664, _ZZ6anglesPVfS0_S0_S0_PViS2_S2_E2r3;
	add.s32 	%r665, %r664, %r629;
	ld.shared.u32 	%r666, [%r665];
	add.s64 	%rd278, %rd72, %rd276;
	st.volatile.global.u32 	[%rd278], %r666;
	mov.u32 	%r667, _ZZ6anglesPVfS0_S0_S0_PViS2_S2_E2s3;
	add.s32 	%r668, %r667, %r629;
	ld.shared.u32 	%r669, [%r668];
	add.s64 	%rd279, %rd71, %rd276;
	st.volatile.global.u32 	[%rd279], %r669;
	ld.shared.u32 	%r670, [%r631+4];
	add.s32 	%r671, %r633, 1;
	mul.wide.u32 	%rd280, %r671, 4;
	add.s64 	%rd281, %rd73, %rd280;
	st.volatile.global.u32 	[%rd281], %r670;
	ld.shared.u32 	%r672, [%r635+4];
	add.s64 	%rd282, %rd72, %rd280;
	st.volatile.global.u32 	[%rd282], %r672;
	ld.shared.u32 	%r673, [%r638+4];
	add.s64 	%rd283, %rd71, %rd280;
	st.volatile.global.u32 	[%rd283], %r673;
	ld.shared.u32 	%r674, [%r641+4];
	add.s32 	%r675, %r633, 181;
	mul.wide.u32 	%rd284, %r675, 4;
	add.s64 	%rd285, %rd73, %rd284;
	st.volatile.global.u32 	[%rd285], %r674;
	ld.shared.u32 	%r676, [%r645+4];
	add.s64 	%rd286, %rd72, %rd284;
	st.volatile.global.u32 	[%rd286], %r676;
	ld.shared.u32 	%r677, [%r648+4];
	add.s64 	%rd287, %rd71, %rd284;
	st.volatile.global.u32 	[%rd287], %r677;
	ld.shared.u32 	%r678, [%r651+4];
	add.s32 	%r679, %r633, 361;
	mul.wide.u32 	%rd288, %r679, 4;
	add.s64 	%rd289, %rd73, %rd288;
	st.volatile.global.u32 	[%rd289], %r678;
	ld.shared.u32 	%r680, [%r655+4];
	add.s64 	%rd290, %rd72, %rd288;
	st.volatile.global.u32 	[%rd290], %r680;
	ld.shared.u32 	%r681, [%r658+4];
	add.s64 	%rd291, %rd71, %rd288;
	st.volatile.global.u32 	[%rd291], %r681;
	ld.shared.u32 	%r682, [%r661+4];
	add.s32 	%r683, %r633, 541;
	mul.wide.u32 	%rd292, %r683, 4;
	add.s64 	%rd293, %rd73, %rd292;
	st.volatile.global.u32 	[%rd293], %r682;
	ld.shared.u32 	%r684, [%r665+4];
	add.s64 	%rd294, %rd72, %rd292;
	st.volatile.global.u32 	[%rd294], %r684;
	ld.shared.u32 	%r685, [%r668+4];
	add.s64 	%rd295, %rd71, %rd292;
	st.volatile.global.u32 	[%rd295], %r685;
	add.s32 	%r749, %r749, 2;
	setp.ne.s32 	%p146, %r749, 180;
	@%p146 bra 	$L__BB0_152;
$L__BB0_153:
	ret;

}


// ===== COMPILED SASS (sm_100) =====

	.target	sm_100

	.elftype	@"ET_EXEC"


//--------------------- .note.nv.tkinfo           --------------------------
	.section	.note.nv.tkinfo,"",@"SHT_NOTE"
	.sectionflags	@"SHF_NOTE_NV_TKINFO"
	.tkinfo
        /*0018*/ 	.word	0x00000002
        /*0030*/ 	.string	""
        /*0030*/ 	.string	"ptxas"
        /*0030*/ 	.string	"Cuda compilation tools, release 13.0, V13.0.88"
        /*0030*/ 	.string	"Build cuda_13.0.r13.0/compiler.36424714_0"
        /*0030*/ 	.string	"-arch sm_100 -m 64 "



//--------------------- .note.nv.cuinfo           --------------------------
	.section	.note.nv.cuinfo,"",@"SHT_NOTE"
	.sectionflags	@"SHF_NOTE_NV_CUINFO"
        /*0018*/ 	.short	0x0002
        /*001a*/ 	.short	0x0064
        /*001c*/ 	.short	0x0082
	.zero		2


//--------------------- .nv.info                  --------------------------
	.section	.nv.info,"",@"SHT_CUDA_INFO"
	.align	4


	//----- nvinfo : EIATTR_REGCOUNT
	.align		4
        /*0000*/ 	.byte	0x04, 0x2f
        /*0002*/ 	.short	(.L_2 - .L_1)
	.align		4
.L_1:
        /*0004*/ 	.word	index@(_Z6anglesPVfS0_S0_S0_PViS2_S2_)
        /*0008*/ 	.word	0x00000030


	//----- nvinfo : EIATTR_FRAME_SIZE
	.align		4
.L_2:
        /*000c*/ 	.byte	0x04, 0x11
        /*000e*/ 	.short	(.L_4 - .L_3)
	.align		4
.L_3:
        /*0010*/ 	.word	index@(_Z6anglesPVfS0_S0_S0_PViS2_S2_)
        /*0014*/ 	.word	0x00000000


	//----- nvinfo : EIATTR_MIN_STACK_SIZE
	.align		4
.L_4:
        /*0018*/ 	.byte	0x04, 0x12
        /*001a*/ 	.short	(.L_6 - .L_5)
	.align		4
.L_5:
        /*001c*/ 	.word	index@(_Z6anglesPVfS0_S0_S0_PViS2_S2_)
        /*0020*/ 	.word	0x00000000
.L_6:


//--------------------- .nv.compat                --------------------------
	.section	.nv.compat,"",@"SHT_CUDA_COMPAT_INFO"
	.align	4
        /*0000*/ 	.byte	0x02, 0x09, 0x00, 0x00, 0x02, 0x02, 0x01, 0x00, 0x02, 0x05, 0x05, 0x00, 0x03, 0x07, 0x01, 0x01
        /*0010*/ 	.byte	0x02, 0x03, 0x00, 0x00, 0x02, 0x06, 0x01, 0x00, 0x04, 0x0b, 0x08, 0x00, 0x01, 0x00, 0x00, 0x00
        /*0020*/ 	.byte	0x00, 0x00, 0x00, 0x00


//--------------------- .nv.info._Z6anglesPVfS0_S0_S0_PViS2_S2_ --------------------------
	.section	.nv.info._Z6anglesPVfS0_S0_S0_PViS2_S2_,"",@"SHT_CUDA_INFO"
	.sectionflags	@""
	.align	4


	//----- nvinfo : EIATTR_CUDA_API_VERSION
	.align		4
        /*0000*/ 	.byte	0x04, 0x37
        /*0002*/ 	.short	(.L_8 - .L_7)
.L_7:
        /*0004*/ 	.word	0x00000082


	//----- nvinfo : EIATTR_KPARAM_INFO
	.align		4
.L_8:
        /*0008*/ 	.byte	0x04, 0x17
        /*000a*/ 	.short	(.L_10 - .L_9)
.L_9:
        /*000c*/ 	.word	0x00000000
        /*0010*/ 	.short	0x0006
        /*0012*/ 	.short	0x0030
        /*0014*/ 	.byte	0x00, 0xf5, 0x21, 0x00


	//----- nvinfo : EIATTR_KPARAM_INFO
	.align		4
.L_10:
        /*0018*/ 	.byte	0x04, 0x17
        /*001a*/ 	.short	(.L_12 - .L_11)
.L_11:
        /*001c*/ 	.word	0x00000000
        /*0020*/ 	.short	0x0005
        /*0022*/ 	.short	0x0028
        /*0024*/ 	.byte	0x00, 0xf5, 0x21, 0x00


	//----- nvinfo : EIATTR_KPARAM_INFO
	.align		4
.L_12:
        /*0028*/ 	.byte	0x04, 0x17
        /*002a*/ 	.short	(.L_14 - .L_13)
.L_13:
        /*002c*/ 	.word	0x00000000
        /*0030*/ 	.short	0x0004
        /*0032*/ 	.short	0x0020
        /*0034*/ 	.byte	0x00, 0xf5, 0x21, 0x00


	//----- nvinfo : EIATTR_KPARAM_INFO
	.align		4
.L_14:
        /*0038*/ 	.byte	0x04, 0x17
        /*003a*/ 	.short	(.L_16 - .L_15)
.L_15:
        /*003c*/ 	.word	0x00000000
        /*0040*/ 	.short	0x0003
        /*0042*/ 	.short	0x0018
        /*0044*/ 	.byte	0x00, 0xf5, 0x21, 0x00


	//----- nvinfo : EIATTR_KPARAM_INFO
	.align		4
.L_16:
        /*0048*/ 	.byte	0x04, 0x17
        /*004a*/ 	.short	(.L_18 - .L_17)
.L_17:
        /*004c*/ 	.word	0x00000000
        /*0050*/ 	.short	0x0002
        /*0052*/ 	.short	0x0010
        /*0054*/ 	.byte	0x00, 0xf5, 0x21, 0x00


	//----- nvinfo : EIATTR_KPARAM_INFO
	.align		4
.L_18:
        /*0058*/ 	.byte	0x04, 0x17
        /*005a*/ 	.short	(.L_20 - .L_19)
.L_19:
        /*005c*/ 	.word	0x00000000
        /*0060*/ 	.short	0x0001
        /*0062*/ 	.short	0x0008
        /*0064*/ 	.byte	0x00, 0xf5, 0x21, 0x00


	//----- nvinfo : EIATTR_KPARAM_INFO
	.align		4
.L_20:
        /*0068*/ 	.byte	0x04, 0x17
        /*006a*/ 	.short	(.L_22 - .L_21)
.L_21:
        /*006c*/ 	.word	0x00000000
        /*0070*/ 	.short	0x0000
        /*0072*/ 	.short	0x0000
        /*0074*/ 	.byte	0x00, 0xf5, 0x21, 0x00


	//----- nvinfo : EIATTR_SPARSE_MMA_MASK
	.align		4
.L_22:
        /*0078*/ 	.byte	0x03, 0x50
        /*007a*/ 	.short	0x0000


	//----- nvinfo : EIATTR_MAXREG_COUNT
	.align		4
        /*007c*/ 	.byte	0x03, 0x1b
        /*007e*/ 	.short	0x00ff


	//----- nvinfo : EIATTR_NUM_BARRIERS
	.align		4
        /*0080*/ 	.byte	0x02, 0x4c
        /*0082*/ 	.byte	0x01
	.zero		1


	//----- nvinfo : EIATTR_MERCURY_ISA_VERSION
	.align		4
        /*0084*/ 	.byte	0x03, 0x5f
        /*0086*/ 	.short	0x0101


	//----- nvinfo : EIATTR_VRC_CTA_INIT_COUNT
	.align		4
        /*0088*/ 	.byte	0x02, 0x4a
	.zero		1
	.zero		1


	//----- nvinfo : EIATTR_EXIT_INSTR_OFFSETS
	.align		4
        /*008c*/ 	.byte	0x04, 0x1c
        /*008e*/ 	.short	(.L_24 - .L_23)


	//   ....[0]....
.L_23:
        /*0090*/ 	.word	0x000087b0


	//   ....[1]....
        /*0094*/ 	.word	0x00008ef0


	//----- nvinfo : EIATTR_CRS_STACK_SIZE
	.align		4
.L_24:
        /*0098*/ 	.byte	0x04, 0x1e
        /*009a*/ 	.short	(.L_26 - .L_25)
.L_25:
        /*009c*/ 	.word	0x00000000


	//----- nvinfo : EIATTR_CBANK_PARAM_SIZE
	.align		4
.L_26:
        /*00a0*/ 	.byte	0x03, 0x19
        /*00a2*/ 	.short	0x0038


	//----- nvinfo : EIATTR_PARAM_CBANK
	.align		4
        /*00a4*/ 	.byte	0x04, 0x0a
        /*00a6*/ 	.short	(.L_28 - .L_27)
	.align		4
.L_27:
        /*00a8*/ 	.word	index@(.nv.constant0._Z6anglesPVfS0_S0_S0_PViS2_S2_)
        /*00ac*/ 	.short	0x0380
        /*00ae*/ 	.short	0x0038


	//----- nvinfo : EIATTR_SW_WAR
	.align		4
.L_28:
        /*00b0*/ 	.byte	0x04, 0x36
        /*00b2*/ 	.short	(.L_30 - .L_29)
.L_29:
        /*00b4*/ 	.word	0x00000008
.L_30:


//--------------------- .nv.callgraph             --------------------------
	.section	.nv.callgraph,"",@"SHT_CUDA_CALLGRAPH"
	.align	4
	.sectionentsize	8
	.align		4
        /*0000*/ 	.word	0x00000000
	.align		4
        /*0004*/ 	.word	0xffffffff
	.align		4
        /*0008*/ 	.word	0x00000000
	.align		4
        /*000c*/ 	.word	0xfffffffe
	.align		4
        /*0010*/ 	.word	0x00000000
	.align		4
        /*0014*/ 	.word	0xfffffffd
	.align		4
        /*0018*/ 	.word	0x00000000
	.align		4
        /*001c*/ 	.word	0xfffffffc


//--------------------- .nv.constant4             --------------------------
	.section	.nv.constant4,"a",@progbits
	.align	8
	.align		8
.nv.constant4:
        /*0000*/ 	.dword	__cudart_i2opi_f


//--------------------- .text._Z6anglesPVfS0_S0_S0_PViS2_S2_ --------------------------
	.section	.text._Z6anglesPVfS0_S0_S0_PViS2_S2_,"ax",@progbits
	.align	128
        .global         _Z6anglesPVfS0_S0_S0_PViS2_S2_
        .type           _Z6anglesPVfS0_S0_S0_PViS2_S2_,@function
        .size           _Z6anglesPVfS0_S0_S0_PViS2_S2_,(.L_x_95 - _Z6anglesPVfS0_S0_S0_PViS2_S2_)
        .other          _Z6anglesPVfS0_S0_S0_PViS2_S2_,@"STO_CUDA_ENTRY STV_DEFAULT"
_Z6anglesPVfS0_S0_S0_PViS2_S2_:
.text._Z6anglesPVfS0_S0_S0_PViS2_S2_:
[----:B------:R-:W-:Y:S01]  /*0000*/  LDC R1, c[0x0][0x37c] ;  /* 0x0000df00ff017b82 */ /* 0x000fe20000000800 */
[----:B------:R-:W0:Y:S01]  /*0010*/  S2R R3, SR_TID.X ;  /* 0x0000000000037919 */ /* 0x000e220000002100 */
[----:B------:R-:W1:Y:S01]  /*0020*/  LDCU UR4, c[0x0][0x360] ;  /* 0x00006c00ff0477ac */ /* 0x000e620008000800 */
[----:B------:R-:W-:Y:S01]  /*0030*/  BSSY.RECONVERGENT B0, `(.L_x_0) ;  /* 0x000008e000007945 */ /* 0x000fe20003800200 */
[----:B------:R-:W1:Y:S01]  /*0040*/  S2R R0, SR_CTAID.X ;  /* 0x0000000000007919 */ /* 0x000e620000002500 */
[----:B0-----:R-:W-:Y:S01]  /*0050*/  ISETP.NE.AND P0, PT, R3, RZ, PT ;  /* 0x000000ff0300720c */ /* 0x001fe20003f05270 */
[----:B-1----:R-:W-:-:S12]  /*0060*/  IMAD R12, R0, UR4, R3 ;  /* 0x00000004000c7c24 */ /* 0x002fd8000f8e0203 */
[----:B------:R-:W-:Y:S05]  /*0070*/  @P0 BRA `(.L_x_1) ;  /* 0x0000000800240947 */ /* 0x000fea0003800000 */
[----:B------:R-:W0:Y:S01]  /*0080*/  S2UR UR15, SR_CgaCtaId ;  /* 0x00000000000f79c3 */ /* 0x000e220000008800 */
[----:B------:R-:W-:Y:S02]  /*0090*/  UMOV UR4, 0x400 ;  /* 0x0000040000047882 */ /* 0x000fe40000000000 */
[----:B------:R-:W-:Y:S02]  /*00a0*/  UIADD3 UR5, UPT, UPT, UR4, 0xb40, URZ ;  /* 0x00000b4004057890 */ /* 0x000fe4000fffe0ff */
[----:B------:R-:W-:Y:S02]  /*00b0*/  UIADD3 UR6, UPT, UPT, UR4, 0x1680, URZ ;  /* 0x0000168004067890 */ /* 0x000fe4000fffe0ff */
[----:B------:R-:W-:Y:S02]  /*00c0*/  UIADD3 UR7, UPT, UPT, UR4, 0x2d0, URZ ;  /* 0x000002d004077890 */ /* 0x000fe4000fffe0ff */
[----:B------:R-:W-:Y:S02]  /*00d0*/  UIADD3 UR8, UPT, UPT, UR4, 0xe10, URZ ;  /* 0x00000e1004087890 */ /* 0x000fe4000fffe0ff */
[----:B------:R-:W-:-:S02]  /*00e0*/  UIADD3 UR9, UPT, UPT, UR4, 0x1950, URZ ;  /* 0x0000195004097890 */ /* 0x000fc4000fffe0ff */
[----:B------:R-:W-:Y:S02]  /*00f0*/  UIADD3 UR10, UPT, UPT, UR4, 0x5a0, URZ ;  /* 0x000005a0040a7890 */ /* 0x000fe4000fffe0ff */
[----:B------:R-:W-:Y:S02]  /*0100*/  UIADD3 UR11, UPT, UPT, UR4, 0x10e0, URZ ;  /* 0x000010e0040b7890 */ /* 0x000fe4000fffe0ff */
[----:B------:R-:W-:Y:S02]  /*0110*/  UIADD3 UR12, UPT, UPT, UR4, 0x1c20, URZ ;  /* 0x00001c20040c7890 */ /* 0x000fe4000fffe0ff */
[----:B------:R-:W-:Y:S02]  /*0120*/  UIADD3 UR13, UPT, UPT, UR4, 0x870, URZ ;  /* 0x00000870040d7890 */ /* 0x000fe4000fffe0ff */
[----:B------:R-:W-:Y:S02]  /*0130*/  UIADD3 UR14, UPT, UPT, UR4, 0x13b0, URZ ;  /* 0x000013b0040e7890 */ /* 0x000fe4000fffe0ff */
[----:B0-----:R-:W-:-:S02]  /*0140*/  ULEA UR16, UR15, UR4, 0x18 ;  /* 0x000000040f107291 */ /* 0x001fc4000f8ec0ff */
[----:B------:R-:W-:Y:S02]  /*0150*/  UIADD3 UR4, UPT, UPT, UR4, 0x1ef0, URZ ;  /* 0x00001ef004047890 */ /* 0x000fe4000fffe0ff */
[----:B------:R-:W-:Y:S02]  /*0160*/  ULEA UR5, UR15, UR5, 0x18 ;  /* 0x000000050f057291 */ /* 0x000fe4000f8ec0ff */
[----:B------:R-:W-:Y:S02]  /*0170*/  ULEA UR6, UR15, UR6, 0x18 ;  /* 0x000000060f067291 */ /* 0x000fe4000f8ec0ff */
[----:B------:R-:W-:Y:S02]  /*0180*/  ULEA UR7, UR15, UR7, 0x18 ;  /* 0x000000070f077291 */ /* 0x000fe4000f8ec0ff */
[----:B------:R-:W-:Y:S02]  /*0190*/  ULEA UR8, UR15, UR8, 0x18 ;  /* 0x000000080f087291 */ /* 0x000fe4000f8ec0ff */
[----:B------:R-:W-:-:S02]  /*01a0*/  ULEA UR9, UR15, UR9, 0x18 ;  /* 0x000000090f097291 */ /* 0x000fc4000f8ec0ff */
[----:B------:R-:W-:Y:S02]  /*01b0*/  ULEA UR10, UR15, UR10, 0x18 ;  /* 0x0000000a0f0a7291 */ /* 0x000fe4000f8ec0ff */
[----:B------:R-:W-:Y:S02]  /*01c0*/  ULEA UR11, UR15, UR11, 0x18 ;  /* 0x0000000b0f0b7291 */ /* 0x000fe4000f8ec0ff */
[----:B------:R-:W-:Y:S02]  /*01d0*/  ULEA UR12, UR15, UR12, 0x18 ;  /* 0x0000000c0f0c7291 */ /* 0x000fe4000f8ec0ff */
[----:B------:R-:W-:Y:S02]  /*01e0*/  ULEA UR13, UR15, UR13, 0x18 ;  /* 0x0000000d0f0d7291 */ /* 0x000fe4000f8ec0ff */
[----:B------:R-:W-:Y:S02]  /*01f0*/  ULEA UR14, UR15, UR14, 0x18 ;  /* 0x0000000e0f0e7291 */ /* 0x000fe4000f8ec0ff */
[----:B------:R-:W-:-:S03]  /*0200*/  ULEA UR15, UR15, UR4, 0x18 ;  /* 0x000000040f0f7291 */ /* 0x000fc6000f8ec0ff */
[----:B------:R-:W-:-:S09]  /*0210*/  UMOV UR4, URZ ;  /* 0x000000ff00047c82 */ /* 0x000fd20008000000 */
.L_x_2:
[----:B------:R-:W-:Y:S02]  /*0220*/  ULEA UR17, UR4, UR16, 0x2 ;  /* 0x0000001004117291 */ /* 0x000fe4000f8e10ff */
[----:B------:R-:W-:Y:S02]  /*0230*/  ULEA UR18, UR4, UR5, 0x2 ;  /* 0x0000000504127291 */ /* 0x000fe4000f8e10ff */
[----:B------:R-:W-:Y:S02]  /*0240*/  ULEA UR19, UR4, UR6, 0x2 ;  /* 0x0000000604137291 */ /* 0x000fe4000f8e10ff */
[----:B------:R-:W-:Y:S02]  /*0250*/  ULEA UR20, UR4, UR7, 0x2 ;  /* 0x0000000704147291 */ /* 0x000fe4000f8e10ff */
[----:B------:R-:W-:Y:S01]  /*0260*/  ULEA UR21, UR4, UR8, 0x2 ;  /* 0x0000000804157291 */ /* 0x000fe2000f8e10ff */
[----:B------:R-:W-:Y:S01]  /*0270*/  STS [UR17], RZ ;  /* 0x000000ffff007988 */ /* 0x000fe20008000811 */
[----:B------:R-:W-:-:S02]  /*0280*/  ULEA UR22, UR4, UR9, 0x2 ;  /* 0x0000000904167291 */ /* 0x000fc4000f8e10ff */
[----:B------:R-:W-:Y:S01]  /*0290*/  ULEA UR23, UR4, UR10, 0x2 ;  /* 0x0000000a04177291 */ /* 0x000fe2000f8e10ff */
[----:B------:R-:W-:Y:S01]  /*02a0*/  STS [UR18], RZ ;  /* 0x000000ffff007988 */ /* 0x000fe20008000812 */
[----:B------:R-:W-:Y:S02]  /*02b0*/  ULEA UR24, UR4, UR11, 0x2 ;  /* 0x0000000b04187291 */ /* 0x000fe4000f8e10ff */
[----:B------:R-:W-:Y:S01]  /*02c0*/  ULEA UR25, UR4, UR12, 0x2 ;  /* 0x0000000c04197291 */ /* 0x000fe2000f8e10ff */
[----:B------:R-:W-:Y:S01]  /*02d0*/  STS [UR19], RZ ;  /* 0x000000ffff007988 */ /* 0x000fe20008000813 */
[----:B------:R-:W-:Y:S02]  /*02e0*/  ULEA UR26, UR4, UR13, 0x2 ;  /* 0x0000000d041a7291 */ /* 0x000fe4000f8e10ff */
[----:B------:R-:W-:Y:S01]  /*02f0*/  ULEA UR27, UR4, UR14, 0x2 ;  /* 0x0000000e041b7291 */ /* 0x000fe2000f8e10ff */
[----:B------:R-:W-:Y:S01]  /*0300*/  STS [UR20], RZ ;  /* 0x000000ffff007988 */ /* 0x000fe20008000814 */
[----:B------:R-:W-:-:S02]  /*0310*/  ULEA UR28, UR4, UR15, 0x2 ;  /* 0x0000000f041c7291 */ /* 0x000fc4000f8e10ff */
[----:B------:R-:W-:Y:S01]  /*0320*/  UIADD3 UR4, UPT, UPT, UR4, 0x8, URZ ;  /* 0x0000000804047890 */ /* 0x000fe2000fffe0ff */
[----:B------:R-:W-:Y:S03]  /*0330*/  STS [UR21], RZ ;  /* 0x000000ffff007988 */ /* 0x000fe60008000815 */
[----:B------:R-:W-:Y:S01]  /*0340*/  UISETP.NE.AND UP0, UPT, UR4, 0x2d0, UPT ;  /* 0x000002d00400788c */ /* 0x000fe2000bf05270 */
[----:B------:R-:W-:Y:S04]  /*0350*/  STS [UR22], RZ ;  /* 0x000000ffff007988 */ /* 0x000fe80008000816 */
[----:B------:R-:W-:Y:S04]  /*0360*/  STS [UR23], RZ ;  /* 0x000000ffff007988 */ /* 0x000fe80008000817 */
[----:B------:R-:W-:Y:S04]  /*0370*/  STS [UR24], RZ ;  /* 0x000000ffff007988 */ /* 0x000fe80008000818 */
[----:B------:R-:W-:Y:S04]  /*0380*/  STS [UR25], RZ ;  /* 0x000000ffff007988 */ /* 0x000fe80008000819 */
[----:B------:R-:W-:Y:S04]  /*0390*/  STS [UR26], RZ ;  /* 0x000000ffff007988 */ /* 0x000fe8000800081a */
[----:B------:R-:W-:Y:S04]  /*03a0*/  STS [UR27], RZ ;  /* 0x000000ffff007988 */ /* 0x000fe8000800081b */
[----:B------:R-:W-:Y:S04]  /*03b0*/  STS [UR28], RZ ;  /* 0x000000ffff007988 */ /* 0x000fe8000800081c */
[----:B------:R-:W-:Y:S04]  /*03c0*/  STS [UR17+0x4], RZ ;  /* 0x000004ffff007988 */ /* 0x000fe80008000811 */
        /* <DEDUP_REMOVED lines=82> */
[----:B------:R-:W-:Y:S01]  /*08f0*/  STS [UR28+0x1c], RZ ;  /* 0x00001cffff007988 */ /* 0x000fe2000800081c */
[----:B------:R-:W-:Y:S05]  /*0900*/  BRA.U UP0, `(.L_x_2) ;  /* 0xfffffff900447547 */ /* 0x000fea000b83ffff */
.L_x_1:
[----:B------:R-:W-:Y:S05]  /*0910*/  BSYNC.RECONVERGENT B0 ;  /* 0x0000000000007941 */ /* 0x000fea0003800200 */
.L_x_0:
[----:B------:R-:W-:Y:S01]  /*0920*/  BAR.SYNC.DEFER_BLOCKING 0x0 ;  /* 0x0000000000007b1d */ /* 0x000fe20000010000 */
[----:B------:R-:W-:-:S05]  /*0930*/  ISETP.GT.AND P0, PT, R12, 0x1869f, PT ;  /* 0x0001869f0c00780c */ /* 0x000fca0003f04270 */
[----:B------:R-:W0:Y:S01]  /*0940*/  LDCU.64 UR6, c[0x0][0x358] ;  /* 0x00006b00ff0677ac */ /* 0x000e220008000a00 */
[----:B------:R-:W-:Y:S07]  /*0950*/  BSSY.RECONVERGENT B0, `(.L_x_3) ;  /* 0x00007e2000007945 */ /* 0x000fee0003800200 */
[----:B------:R-:W-:Y:S05]  /*0960*/  @P0 BRA `(.L_x_4) ;  /* 0x0000007c00800947 */ /* 0x000fea0003800000 */
[----:B------:R-:W1:Y:S01]  /*0970*/  LDC.64 R6, c[0x0][0x388] ;  /* 0x0000e200ff067b82 */ /* 0x000e620000000a00 */
[----:B------:R-:W-:-:S07]  /*0980*/  IMAD.MOV.U32 R15, RZ, RZ, RZ ;  /* 0x000000ffff0f7224 */ /* 0x000fce00078e00ff */
[----:B------:R-:W2:Y:S01]  /*0990*/  LDC.64 R4, c[0x0][0x380] ;  /* 0x0000e000ff047b82 */ /* 0x000ea20000000a00 */
[----:B-1----:R-:W-:-:S04]  /*09a0*/  IMAD.WIDE R6, R12, 0x4, R6 ;  /* 0x000000040c067825 */ /* 0x002fc800078e0206 */
[----:B--2---:R-:W-:-:S07]  /*09b0*/  IMAD.WIDE R4, R12, 0x4, R4 ;  /* 0x000000040c047825 */ /* 0x004fce00078e0204 */
.L_x_31:
[----:B0123--:R-:W2:Y:S01]  /*09c0*/  LDG.E.STRONG.SYS R2, desc[UR6][R6.64] ;  /* 0x0000000606027981 */ /* 0x00fea2000c1f5900 */
[----:B------:R-:W-:Y:S01]  /*09d0*/  BSSY.RECONVERGENT B1, `(.L_x_5) ;  /* 0x0000066000017945 */ /* 0x000fe20003800200 */
[----:B--2---:R-:W-:-:S04]  /*09e0*/  FMUL R2, R2, 0.00029074074700474739075 ;  /* 0x39986e9002027820 */ /* 0x004fc80000400000 */
[C---:B------:R-:W-:Y:S01]  /*09f0*/  FMUL R22, R2.reuse, 0.63661974668502807617 ;  /* 0x3f22f98302167820 */ /* 0x040fe20000400000 */
[----:B------:R-:W-:-:S05]  /*0a00*/  FSETP.GE.AND P0, PT, |R2|, 105615, PT ;  /* 0x47ce47800200780b */ /* 0x000fca0003f06200 */
[----:B------:R-:W0:Y:S02]  /*0a10*/  F2I.NTZ R22, R22 ;  /* 0x0000001600167305 */ /* 0x000e240000203100 */
[----:B0-----:R-:W-:-:S05]  /*0a20*/  I2FP.F32.S32 R9, R22 ;  /* 0x0000001600097245 */ /* 0x001fca0000201400 */
[----:B------:R-:W-:-:S04]  /*0a30*/  FFMA R8, R9, -1.5707962512969970703, R2 ;  /* 0xbfc90fda09087823 */ /* 0x000fc80000000002 */
[----:B------:R-:W-:-:S04]  /*0a40*/  FFMA R8, R9, -7.5497894158615963534e-08, R8 ;  /* 0xb3a2216809087823 */ /* 0x000fc80000000008 */
[----:B------:R-:W-:Y:S01]  /*0a50*/  FFMA R23, R9, -5.3903029534742383927e-15, R8 ;  /* 0xa7c234c509177823 */ /* 0x000fe20000000008 */
[----:B------:R-:W-:Y:S06]  /*0a60*/  @!P0 BRA `(.L_x_6) ;  /* 0x0000000400708947 */ /* 0x000fec0003800000 */
[----:B------:R-:W-:-:S13]  /*0a70*/  FSETP.NEU.AND P0, PT, |R2|, +INF , PT ;  /* 0x7f8000000200780b */ /* 0x000fda0003f0d200 */
[----:B------:R-:W-:Y:S01]  /*0a80*/  @!P0 FMUL R23, RZ, R2 ;  /* 0x00000002ff178220 */ /* 0x000fe20000400000 */
[----:B------:R-:W-:Y:S01]  /*0a90*/  @!P0 IMAD.MOV.U32 R22, RZ, RZ, RZ ;  /* 0x000000ffff168224 */ /* 0x000fe200078e00ff */
[----:B------:R-:W-:Y:S06]  /*0aa0*/  @!P0 BRA `(.L_x_6) ;  /* 0x0000000400608947 */ /* 0x000fec0003800000 */
[----:B------:R-:W0:Y:S01]  /*0ab0*/  LDC.64 R8, c[0x4][RZ] ;  /* 0x01000000ff087b82 */ /* 0x000e220000000a00 */
[----:B------:R-:W-:Y:S01]  /*0ac0*/  IMAD.SHL.U32 R10, R2, 0x100, RZ ;  /* 0x00000100020a7824 */ /* 0x000fe200078e00ff */
[----:B------:R-:W-:Y:S01]  /*0ad0*/  UMOV UR4, URZ ;  /* 0x000000ff00047c82 */ /* 0x000fe20008000000 */
[----:B------:R-:W-:Y:S02]  /*0ae0*/  IMAD.MOV.U32 R21, RZ, RZ, RZ ;  /* 0x000000ffff157224 */ /* 0x000fe400078e00ff */
[----:B------:R-:W-:Y:S01]  /*0af0*/  IMAD.MOV.U32 R25, RZ, RZ, RZ ;  /* 0x000000ffff197224 */ /* 0x000fe200078e00ff */
[----:B------:R-:W-:-:S07]  /*0b00*/  LOP3.LUT R27, R10, 0x80000000, RZ, 0xfc, !PT ;  /* 0x800000000a1b7812 */ /* 0x000fce00078efcff */
.L_x_7:
[----:B0-----:R-:W-:-:S05]  /*0b10*/  IMAD.WIDE.U32 R22, R25, 0x4, R8 ;  /* 0x0000000419167825 */ /* 0x001fca00078e0008 */
[----:B------:R-:W2:Y:S01]  /*0b20*/  LDG.E.CONSTANT R10, desc[UR6][R22.64] ;  /* 0x00000006160a7981 */ /* 0x000ea2000c1e9900 */
[C---:B------:R-:W-:Y:S01]  /*0b30*/  SHF.L.U32 R14, R25.reuse, 0x2, RZ ;  /* 0x00000002190e7819 */ /* 0x040fe200000006ff */
[----:B------:R-:W-:-:S03]  /*0b40*/  VIADD R25, R25, 0x1 ;  /* 0x0000000119197836 */ /* 0x000fc60000000000 */
[C---:B------:R-:W-:Y:S02]  /*0b50*/  ISETP.EQ.AND P0, PT, R14.reuse, RZ, PT ;  /* 0x000000ff0e00720c */ /* 0x040fe40003f02270 */
[C---:B------:R-:W-:Y:S02]  /*0b60*/  ISETP.EQ.AND P5, PT, R14.reuse, 0x4, PT ;  /* 0x000000040e00780c */ /* 0x040fe40003fa2270 */
[C---:B------:R-:W-:Y:S02]  /*0b70*/  ISETP.EQ.AND P4, PT, R14.reuse, 0x8, PT ;  /* 0x000000080e00780c */ /* 0x040fe40003f82270 */
[C---:B------:R-:W-:Y:S02]  /*0b80*/  ISETP.EQ.AND P3, PT, R14.reuse, 0xc, PT ;  /* 0x0000000c0e00780c */ /* 0x040fe40003f62270 */
[C---:B------:R-:W-:Y:S02]  /*0b90*/  ISETP.EQ.AND P2, PT, R14.reuse, 0x10, PT ;  /* 0x000000100e00780c */ /* 0x040fe40003f42270 */
[----:B------:R-:W-:Y:S01]  /*0ba0*/  ISETP.EQ.AND P1, PT, R14, 0x14, PT ;  /* 0x000000140e00780c */ /* 0x000fe20003f22270 */
[----:B--2---:R-:W-:-:S03]  /*0bb0*/  IMAD.WIDE.U32 R10, R10, R27, RZ ;  /* 0x0000001b0a0a7225 */ /* 0x004fc600078e00ff */
[----:B------:R-:W-:-:S04]  /*0bc0*/  IADD3 R10, P6, PT, R10, R21, RZ ;  /* 0x000000150a0a7210 */ /* 0x000fc80007fde0ff */
[----:B------:R-:W-:Y:S01]  /*0bd0*/  IADD3.X R21, PT, PT, R11, UR4, RZ, P6, !PT ;  /* 0x000000040b157c10 */ /* 0x000fe2000b7fe4ff */
[--C-:B------:R-:W-:Y:S01]  /*0be0*/  @P0 IMAD.MOV.U32 R3, RZ, RZ, R10.reuse ;  /* 0x000000ffff030224 */ /* 0x100fe200078e000a */
[----:B------:R-:W-:Y:S01]  /*0bf0*/  ISETP.NE.AND P6, PT, R25, 0x6, PT ;  /* 0x000000061900780c */ /* 0x000fe20003fc5270 */
[--C-:B------:R-:W-:Y:S01]  /*0c00*/  @P5 IMAD.MOV.U32 R19, RZ, RZ, R10.reuse ;  /* 0x000000ffff135224 */ /* 0x100fe200078e000a */
[----:B------:R-:W-:Y:S01]  /*0c10*/  @P2 MOV R16, R10 ;  /* 0x0000000a00102202 */ /* 0x000fe20000000f00 */
[--C-:B------:R-:W-:Y:S02]  /*0c20*/  @P4 IMAD.MOV.U32 R18, RZ, RZ, R10.reuse ;  /* 0x000000ffff124224 */ /* 0x100fe400078e000a */
[--C-:B------:R-:W-:Y:S02]  /*0c30*/  @P3 IMAD.MOV.U32 R17, RZ, RZ, R10.reuse ;  /* 0x000000ffff113224 */ /* 0x100fe400078e000a */
[----:B------:R-:W-:-:S06]  /*0c40*/  @P1 IMAD.MOV.U32 R13, RZ, RZ, R10 ;  /* 0x000000ffff0d1224 */ /* 0x000fcc00078e000a */
[----:B------:R-:W-:Y:S05]  /*0c50*/  @P6 BRA `(.L_x_7) ;  /* 0xfffffffc00ac6947 */ /* 0x000fea000383ffff */
[----:B------:R-:W-:Y:S01]  /*0c60*/  SHF.R.U32.HI R8, RZ, 0x17, R2 ;  /* 0x00000017ff087819 */ /* 0x000fe20000011602 */
[----:B------:R-:W-:Y:S03]  /*0c70*/  BSSY.RECONVERGENT B2, `(.L_x_8) ;  /* 0x0000029000027945 */ /* 0x000fe60003800200 */
[C---:B------:R-:W-:Y:S02]  /*0c80*/  LOP3.LUT R9, R8.reuse, 0xe0, RZ, 0xc0, !PT ;  /* 0x000000e008097812 */ /* 0x040fe400078ec0ff */
[----:B------:R-:W-:-:S03]  /*0c90*/  LOP3.LUT P6, RZ, R8, 0x1f, RZ, 0xc0, !PT ;  /* 0x0000001f08ff7812 */ /* 0x000fc600078cc0ff */
[----:B------:R-:W-:-:S05]  /*0ca0*/  VIADD R9, R9, 0xffffff80 ;  /* 0xffffff8009097836 */ /* 0x000fca0000000000 */
[----:B------:R-:W-:-:S05]  /*0cb0*/  SHF.R.U32.HI R9, RZ, 0x5, R9 ;  /* 0x00000005ff097819 */ /* 0x000fca0000011609 */
[----:B------:R-:W-:-:S05]  /*0cc0*/  IMAD.U32 R11, R9, -0x4, RZ ;  /* 0xfffffffc090b7824 */ /* 0x000fca00078e00ff */
[C---:B------:R-:W-:Y:S02]  /*0cd0*/  ISETP.EQ.AND P3, PT, R11.reuse, -0x18, PT ;  /* 0xffffffe80b00780c */ /* 0x040fe40003f62270 */
[C---:B------:R-:W-:Y:S02]  /*0ce0*/  ISETP.EQ.AND P4, PT, R11.reuse, -0x14, PT ;  /* 0xffffffec0b00780c */ /* 0x040fe40003f82270 */
[C---:B------:R-:W-:Y:S02]  /*0cf0*/  ISETP.EQ.AND P2, PT, R11.reuse, -0x10, PT ;  /* 0xfffffff00b00780c */ /* 0x040fe40003f42270 */
[C---:B------:R-:W-:Y:S02]  /*0d00*/  ISETP.EQ.AND P1, PT, R11.reuse, -0xc, PT ;  /* 0xfffffff40b00780c */ /* 0x040fe40003f22270 */
[C---:B------:R-:W-:Y:S02]  /*0d10*/  ISETP.EQ.AND P0, PT, R11.reuse, -0x8, PT ;  /* 0xfffffff80b00780c */ /* 0x040fe40003f02270 */
[----:B------:R-:W-:-:S03]  /*0d20*/  ISETP.EQ.AND P5, PT, R11, RZ, PT ;  /* 0x000000ff0b00720c */ /* 0x000fc60003fa2270 */
[--C-:B------:R-:W-:Y:S01]  /*0d30*/  @P3 IMAD.MOV.U32 R9, RZ, RZ, R3.reuse ;  /* 0x000000ffff093224 */ /* 0x100fe200078e0003 */
[C---:B------:R-:W-:Y:S01]  /*0d40*/  ISETP.EQ.AND P3, PT, R11.reuse, -0x4, PT ;  /* 0xfffffffc0b00780c */ /* 0x040fe20003f62270 */
[----:B------:R-:W-:Y:S01]  /*0d50*/  @P4 IMAD.MOV.U32 R10, RZ, RZ, R3 ;  /* 0x000000ffff0a4224 */ /* 0x000fe200078e0003 */
[----:B------:R-:W-:Y:S01]  /*0d60*/  @P4 MOV R9, R19 ;  /* 0x0000001300094202 */ /* 0x000fe20000000f00 */
[--C-:B------:R-:W-:Y:S01]  /*0d70*/  @P2 IMAD.MOV.U32 R9, RZ, RZ, R18.reuse ;  /* 0x000000ffff092224 */ /* 0x100fe200078e0012 */
[----:B------:R-:W-:Y:S01]  /*0d80*/  ISETP.EQ.AND P4, PT, R11, 0x4, PT ;  /* 0x000000040b00780c */ /* 0x000fe20003f82270 */
[----:B------:R-:W-:Y:S02]  /*0d90*/  @P1 IMAD.MOV.U32 R9, RZ, RZ, R17 ;  /* 0x000000ffff091224 */ /* 0x000fe400078e0011 */
[----:B------:R-:W-:Y:S01]  /*0da0*/  @P0 MOV R9, R16 ;  /* 0x0000001000090202 */ /* 0x000fe20000000f00 */
[----:B------:R-:W-:Y:S02]  /*0db0*/  @P2 IMAD.MOV.U32 R10, RZ, RZ, R19 ;  /* 0x000000ffff0a2224 */ /* 0x000fe400078e0013 */
[----:B------:R-:W-:-:S02]  /*0dc0*/  @P1 IMAD.MOV.U32 R10, RZ, RZ, R18 ;  /* 0x000000ffff0a1224 */ /* 0x000fc400078e0012 */
[----:B------:R-:W-:Y:S02]  /*0dd0*/  @P0 IMAD.MOV.U32 R10, RZ, RZ, R17 ;  /* 0x000000ffff0a0224 */ /* 0x000fe400078e0011 */
[----:B------:R-:W-:Y:S02]  /*0de0*/  @P3 IMAD.MOV.U32 R9, RZ, RZ, R13 ;  /* 0x000000ffff093224 */ /* 0x000fe400078e000d */
[----:B------:R-:W-:Y:S02]  /*0df0*/  @P5 IMAD.MOV.U32 R9, RZ, RZ, R21 ;  /* 0x000000ffff095224 */ /* 0x000fe400078e0015 */
[----:B------:R-:W-:Y:S02]  /*0e00*/  @P3 IMAD.MOV.U32 R10, RZ, RZ, R16 ;  /* 0x000000ffff0a3224 */ /* 0x000fe400078e0010 */
[----:B------:R-:W-:Y:S01]  /*0e10*/  @P5 IMAD.MOV.U32 R10, RZ, RZ, R13 ;  /* 0x000000ffff0a5224 */ /* 0x000fe200078e000d */
[----:B------:R-:W-:Y:S01]  /*0e20*/  MOV R14, R9 ;  /* 0x00000009000e7202 */ /* 0x000fe20000000f00 */
[----:B------:R-:W-:Y:S01]  /*0e30*/  @P4 IMAD.MOV.U32 R10, RZ, RZ, R21 ;  /* 0x000000ffff0a4224 */ /* 0x000fe200078e0015 */
[----:B------:R-:W-:Y:S06]  /*0e40*/  @!P6 BRA `(.L_x_9) ;  /* 0x00000000002ce947 */ /* 0x000fec0003800000 */
[----:B------:R-:W-:Y:S02]  /*0e50*/  @P2 IMAD.MOV.U32 R9, RZ, RZ, R3 ;  /* 0x000000ffff092224 */ /* 0x000fe400078e0003 */
[----:B------:R-:W-:Y:S02]  /*0e60*/  @P1 IMAD.MOV.U32 R9, RZ, RZ, R19 ;  /* 0x000000ffff091224 */ /* 0x000fe400078e0013 */
[----:B------:R-:W-:Y:S01]  /*0e70*/  @P0 IMAD.MOV.U32 R9, RZ, RZ, R18 ;  /* 0x000000ffff090224 */ /* 0x000fe200078e0012 */
[----:B------:R-:W-:Y:S01]  /*0e80*/  ISETP.EQ.AND P0, PT, R11, 0x8, PT ;  /* 0x000000080b00780c */ /* 0x000fe20003f02270 */
[----:B------:R-:W-:Y:S01]  /*0e90*/  @P3 IMAD.MOV.U32 R9, RZ, RZ, R17 ;  /* 0x000000ffff093224 */ /* 0x000fe200078e0011 */
[----:B------:R-:W-:Y:S01]  /*0ea0*/  LOP3.LUT R11, R8, 0x1f, RZ, 0xc0, !PT ;  /* 0x0000001f080b7812 */ /* 0x000fe200078ec0ff */
[----:B------:R-:W-:Y:S01]  /*0eb0*/  @P5 IMAD.MOV.U32 R9, RZ, RZ, R16 ;  /* 0x000000ffff095224 */ /* 0x000fe200078e0010 */
[----:B------:R-:W-:Y:S02]  /*0ec0*/  @P4 MOV R9, R13 ;  /* 0x0000000d00094202 */ /* 0x000fe40000000f00 */
[----:B------:R-:W-:-:S07]  /*0ed0*/  SHF.L.W.U32.HI R14, R10, R11, R14 ;  /* 0x0000000b0a0e7219 */ /* 0x000fce0000010e0e */
[----:B------:R-:W-:-:S05]  /*0ee0*/  @P0 IMAD.MOV.U32 R9, RZ, RZ, R21 ;  /* 0x000000ffff090224 */ /* 0x000fca00078e0015 */
[----:B------:R-:W-:-:S07]  /*0ef0*/  SHF.L.W.U32.HI R10, R9, R11, R10 ;  /* 0x0000000b090a7219 */ /* 0x000fce0000010e0a */
.L_x_9:
[----:B------:R-:W-:Y:S05]  /*0f00*/  BSYNC.RECONVERGENT B2 ;  /* 0x0000000000027941 */ /* 0x000fea0003800200 */
.L_x_8:
[C---:B------:R-:W-:Y:S01]  /*0f10*/  SHF.L.W.U32.HI R21, R10.reuse, 0x2, R14 ;  /* 0x000000020a157819 */ /* 0x040fe20000010e0e */
[----:B------:R-:W-:Y:S01]  /*0f20*/  IMAD.SHL.U32 R10, R10, 0x4, RZ ;  /* 0x000000040a0a7824 */ /* 0x000fe200078e00ff */
[----:B------:R-:W-:Y:S01]  /*0f30*/  UMOV UR4, 0x54442d19 ;  /* 0x54442d1900047882 */ /* 0x000fe20000000000 */
[----:B------:R-:W-:Y:S01]  /*0f40*/  UMOV UR5, 0x3bf921fb ;  /* 0x3bf921fb00057882 */ /* 0x000fe20000000000 */
[----:B------:R-:W-:Y:S02]  /*0f50*/  SHF.R.S32.HI R8, RZ, 0x1f, R21 ;  /* 0x0000001fff087819 */ /* 0x000fe40000011415 */
[----:B------:R-:W-:Y:S02]  /*0f60*/  ISETP.GE.AND P0, PT, R2, RZ, PT ;  /* 0x000000ff0200720c */ /* 0x000fe40003f06270 */
[C---:B------:R-:W-:Y:S02]  /*0f70*/  LOP3.LUT R10, R8.reuse, R10, RZ, 0x3c, !PT ;  /* 0x0000000a080a7212 */ /* 0x040fe400078e3cff */
[----:B------:R-:W-:-:S02]  /*0f80*/  LOP3.LUT R11, R8, R21, RZ, 0x3c, !PT ;  /* 0x00000015080b7212 */ /* 0x000fc400078e3cff */
[----:B------:R-:W-:Y:S02]  /*0f90*/  SHF.R.U32.HI R14, RZ, 0x1e, R14 ;  /* 0x0000001eff0e7819 */ /* 0x000fe4000001160e */
[----:B------:R-:W0:Y:S01]  /*0fa0*/  I2F.F64.S64 R8, R10 ;  /* 0x0000000a00087312 */ /* 0x000e220000301c00 */
[C---:B------:R-:W-:Y:S02]  /*0fb0*/  LOP3.LUT R2, R21.reuse, R2, RZ, 0x3c, !PT ;  /* 0x0000000215027212 */ /* 0x040fe400078e3cff */
[----:B------:R-:W-:Y:S02]  /*0fc0*/  LEA.HI R22, R21, R14, RZ, 0x1 ;  /* 0x0000000e15167211 */ /* 0x000fe400078f08ff */
[----:B------:R-:W-:-:S03]  /*0fd0*/  ISETP.GE.AND P1, PT, R2, RZ, PT ;  /* 0x000000ff0200720c */ /* 0x000fc60003f26270 */
[----:B------:R-:W-:-:S04]  /*0fe0*/  IMAD.MOV R2, RZ, RZ, -R22 ;  /* 0x000000ffff027224 */ /* 0x000fc800078e0a16 */
[----:B------:R-:W-:Y:S01]  /*0ff0*/  @!P0 IMAD.MOV.U32 R22, RZ, RZ, R2 ;  /* 0x000000ffff168224 */ /* 0x000fe200078e0002 */
[----:B0-----:R-:W-:-:S10]  /*1000*/  DMUL R8, R8, UR4 ;  /* 0x0000000408087c28 */ /* 0x001fd40008000000 */
[----:B------:R-:W0:Y:S02]  /*1010*/  F2F.F32.F64 R8, R8 ;  /* 0x0000000800087310 */ /* 0x000e240000301000 */
[----:B0-----:R-:W-:-:S07]  /*1020*/  FSEL R23, -R8, R8, !P1 ;  /* 0x0000000808177208 */ /* 0x001fce0004800100 */
.L_x_6:
[----:B------:R-:W-:Y:S05]  /*1030*/  BSYNC.RECONVERGENT B1 ;  /* 0x0000000000017941 */ /* 0x000fea0003800200 */
.L_x_5:
[----:B------:R-:W0:Y:S02]  /*1040*/  LDC.64 R8, c[0x0][0x398] ;  /* 0x0000e600ff087b82 */ /* 0x000e240000000a00 */
[----:B0-----:R-:W-:-:S05]  /*1050*/  IMAD.WIDE.U32 R10, R15, 0x4, R8 ;  /* 0x000000040f0a7825 */ /* 0x001fca00078e0008 */
[----:B------:R-:W2:Y:S01]  /*1060*/  LDG.E.STRONG.SYS R27, desc[UR6][R10.64] ;  /* 0x000000060a1b7981 */ /* 0x000ea2000c1f5900 */
[----:B------:R-:W-:Y:S02]  /*1070*/  IMAD.MOV.U32 R20, RZ, RZ, 0x37cbac00 ;  /* 0x37cbac00ff147424 */ /* 0x000fe400078e00ff */
[----:B------:R-:W-:Y:S01]  /*1080*/  FMUL R25, R23, R23 ;  /* 0x0000001717197220 */ /* 0x000fe20000400000 */
[----:B------:R-:W-:Y:S02]  /*1090*/  LOP3.LUT R2, R22, 0x1, RZ, 0xc0, !PT ;  /* 0x0000000116027812 */ /* 0x000fe400078ec0ff */
[----:B------:R-:W-:Y:S01]  /*10a0*/  MOV R21, 0x3d2aaabb ;  /* 0x3d2aaabb00157802 */ /* 0x000fe20000000f00 */
[----:B------:R-:W-:Y:S01]  /*10b0*/  FFMA R14, R25, R20, -0.0013887860113754868507 ;  /* 0xbab607ed190e7423 */ /* 0x000fe20000000014 */
[----:B------:R-:W-:Y:S02]  /*10c0*/  ISETP.NE.U32.AND P0, PT, R2, 0x1, PT ;  /* 0x000000010200780c */ /* 0x000fe40003f05070 */
[----:B------:R-:W-:-:S02]  /*10d0*/  LOP3.LUT P1, RZ, R22, 0x2, RZ, 0xc0, !PT ;  /* 0x0000000216ff7812 */ /* 0x000fc4000782c0ff */
[----:B------:R-:W-:Y:S01]  /*10e0*/  FSEL R2, R14, -0.00019574658654164522886, !P0 ;  /* 0xb94d41530e027808 */ /* 0x000fe20004000000 */
[----:B------:R-:W-:Y:S01]  /*10f0*/  IMAD.MOV.U32 R14, RZ, RZ, 0x3effffff ;  /* 0x3effffffff0e7424 */ /* 0x000fe200078e00ff */
[----:B------:R-:W-:-:S04]  /*1100*/  FSEL R24, R21, 0.0083327032625675201416, !P0 ;  /* 0x3c0885e415187808 */ /* 0x000fc80004000000 */
[----:B------:R-:W-:Y:S01]  /*1110*/  FSEL R22, -R14, -0.16666662693023681641, !P0 ;  /* 0xbe2aaaa80e167808 */ /* 0x000fe20004000100 */
[----:B------:R-:W-:Y:S01]  /*1120*/  FFMA R24, R25, R2, R24 ;  /* 0x0000000219187223 */ /* 0x000fe20000000018 */
[----:B------:R-:W-:-:S03]  /*1130*/  FSEL R2, R23, 1, P0 ;  /* 0x3f80000017027808 */ /* 0x000fc60000000000 */
[C---:B------:R-:W-:Y:S02]  /*1140*/  FFMA R22, R25.reuse, R24, R22 ;  /* 0x0000001819167223 */ /* 0x040fe40000000016 */
[----:B------:R-:W-:-:S04]  /*1150*/  FFMA R25, R25, R2, RZ ;  /* 0x0000000219197223 */ /* 0x000fc800000000ff */
[----:B------:R-:W-:-:S04]  /*1160*/  FFMA R26, R25, R22, R2 ;  /* 0x00000016191a7223 */ /* 0x000fc80000000002 */
[----:B------:R-:W-:Y:S01]  /*1170*/  @P1 FADD R26, RZ, -R26 ;  /* 0x8000001aff1a1221 */ /* 0x000fe20000000000 */
        /* <DEDUP_REMOVED lines=13> */
[----:B------:R-:W-:Y:S02]  /*1250*/  IMAD.SHL.U32 R2, R27, 0x100, RZ ;  /* 0x000001001b027824 */ /* 0x000fe400078e00ff */
[----:B------:R-:W-:Y:S02]  /*1260*/  HFMA2 R31, -RZ, RZ, 0, 0 ;  /* 0x00000000ff1f7431 */ /* 0x000fe400000001ff */
[----:B------:R-:W-:Y:S02]  /*1270*/  IMAD.MOV.U32 R29, RZ, RZ, RZ ;  /* 0x000000ffff1d7224 */ /* 0x000fe400078e00ff */
[----:B------:R-:W-:Y:S01]  /*1280*/  IMAD.MOV.U32 R33, RZ, RZ, RZ ;  /* 0x000000ffff217224 */ /* 0x000fe200078e00ff */
[----:B------:R-:W-:-:S07]  /*1290*/  LOP3.LUT R35, R2, 0x80000000, RZ, 0xfc, !PT ;  /* 0x8000000002237812 */ /* 0x000fce00078efcff */
.L_x_11:
[----:B------:R-:W0:Y:S02]  /*12a0*/  LDC.64 R22, c[0x4][RZ] ;  /* 0x01000000ff167b82 */ /* 0x000e240000000a00 */
[----:B0-----:R-:W-:-:S06]  /*12b0*/  IMAD.WIDE.U32 R22, R31, 0x4, R22 ;  /* 0x000000041f167825 */ /* 0x001fcc00078e0016 */
[----:B------:R-:W2:Y:S01]  /*12c0*/  LDG.E.CONSTANT R22, desc[UR6][R22.64] ;  /* 0x0000000616167981 */ /* 0x000ea2000c1e9900 */
[C---:B------:R-:W-:Y:S02]  /*12d0*/  IMAD.SHL.U32 R2, R31.reuse, 0x4, RZ ;  /* 0x000000041f027824 */ /* 0x040fe400078e00ff */
        /* <DEDUP_REMOVED lines=9> */
[----:B------:R-:W-:Y:S01]  /*1370*/  @P4 MOV R18, R2 ;  /* 0x0000000200124202 */ /* 0x000fe20000000f00 */
[----:B------:R-:W-:Y:S01]  /*1380*/  IMAD.X R29, R25, 0x1, R33, P6 ;  /* 0x00000001191d7824 */ /* 0x000fe200030e0621 */
[----:B------:R-:W-:Y:S01]  /*1390*/  ISETP.NE.AND P6, PT, R31, 0x6, PT ;  /* 0x000000061f00780c */ /* 0x000fe20003fc5270 */
[--C-:B------:R-:W-:Y:S02]  /*13a0*/  @P0 IMAD.MOV.U32 R3, RZ, RZ, R2.reuse ;  /* 0x000000ffff030224 */ /* 0x100fe400078e0002 */
[--C-:B------:R-:W-:Y:S02]  /*13b0*/  @P5 IMAD.MOV.U32 R19, RZ, RZ, R2.reuse ;  /* 0x000000ffff135224 */ /* 0x100fe400078e0002 */
[--C-:B------:R-:W-:Y:S02]  /*13c0*/  @P3 IMAD.MOV.U32 R17, RZ, RZ, R2.reuse ;  /* 0x000000ffff113224 */ /* 0x100fe400078e0002 */
[--C-:B------:R-:W-:Y:S02]  /*13d0*/  @P2 IMAD.MOV.U32 R16, RZ, RZ, R2.reuse ;  /* 0x000000ffff102224 */ /* 0x100fe400078e0002 */
[----:B------:R-:W-:-:S04]  /*13e0*/  @P1 IMAD.MOV.U32 R13, RZ, RZ, R2 ;  /* 0x000000ffff0d1224 */ /* 0x000fc800078e0002 */
[----:B------:R-:W-:Y:S05]  /*13f0*/  @P6 BRA `(.L_x_11) ;  /* 0xfffffffc00a86947 */ /* 0x000fea000383ffff */
[----:B------:R-:W-:-:S04]  /*1400*/  SHF.R.U32.HI R22, RZ, 0x17, R27 ;  /* 0x00000017ff167819 */ /* 0x000fc8000001161b */
        /* <DEDUP_REMOVED lines=11> */
[----:B------:R-:W-:Y:S02]  /*14c0*/  @P3 MOV R2, R3 ;  /* 0x0000000300023202 */ /* 0x000fe40000000f00 */
[C---:B------:R-:W-:Y:S01]  /*14d0*/  ISETP.EQ.AND P3, PT, R25.reuse, -0x4, PT ;  /* 0xfffffffc1900780c */ /* 0x040fe20003f62270 */
[----:B------:R-:W-:Y:S02]  /*14e0*/  @P4 IMAD.MOV.U32 R23, RZ, RZ, R3 ;  /* 0x000000ffff174224 */ /* 0x000fe400078e0003 */
[--C-:B------:R-:W-:Y:S01]  /*14f0*/  @P4 IMAD.MOV.U32 R2, RZ, RZ, R19.reuse ;  /* 0x000000ffff024224 */ /* 0x100fe200078e0013 */
[----:B------:R-:W-:Y:S01]  /*1500*/  ISETP.EQ.AND P4, PT, R25, 0x4, PT ;  /* 0x000000041900780c */ /* 0x000fe20003f82270 */
[----:B------:R-:W-:Y:S02]  /*1510*/  @P2 IMAD.MOV.U32 R23, RZ, RZ, R19 ;  /* 0x000000ffff172224 */ /* 0x000fe400078e0013 */
[--C-:B------:R-:W-:Y:S01]  /*1520*/  @P2 IMAD.MOV.U32 R2, RZ, RZ, R18.reuse ;  /* 0x000000ffff022224 */ /* 0x100fe200078e0012 */
[----:B------:R-:W-:Y:S01]  /*1530*/  @P1 MOV R2, R17 ;  /* 0x0000001100021202 */ /* 0x000fe20000000f00 */
[----:B------:R-:W-:-:S02]  /*1540*/  @P1 IMAD.MOV.U32 R23, RZ, RZ, R18 ;  /* 0x000000ffff171224 */ /* 0x000fc400078e0012 */
[----:B------:R-:W-:Y:S02]  /*1550*/  @P0 IMAD.MOV.U32 R23, RZ, RZ, R17 ;  /* 0x000000ffff170224 */ /* 0x000fe400078e0011 */
[--C-:B------:R-:W-:Y:S02]  /*1560*/  @P0 IMAD.MOV.U32 R2, RZ, RZ, R16.reuse ;  /* 0x000000ffff020224 */ /* 0x100fe400078e0010 */
[----:B------:R-:W-:Y:S02]  /*1570*/  @P3 IMAD.MOV.U32 R23, RZ, RZ, R16 ;  /* 0x000000ffff173224 */ /* 0x000fe400078e0010 */
[--C-:B------:R-:W-:Y:S01]  /*1580*/  @P3 IMAD.MOV.U32 R2, RZ, RZ, R13.reuse ;  /* 0x000000ffff023224 */ /* 0x100fe200078e000d */
[----:B------:R-:W-:Y:S01]  /*1590*/  @P5 MOV R2, R29 ;  /* 0x0000001d00025202 */ /* 0x000fe20000000f00 */
[----:B------:R-:W-:Y:S02]  /*15a0*/  @P5 IMAD.MOV.U32 R23, RZ, RZ, R13 ;  /* 0x000000ffff175224 */ /* 0x000fe400078e000d */
[----:B------:R-:W-:Y:S01]  /*15b0*/  @P4 IMAD.MOV.U32 R23, RZ, RZ, R29 ;  /* 0x000000ffff174224 */ /* 0x000fe200078e001d */
[----:B------:R-:W-:Y:S06]  /*15c0*/  @!P6 BRA `(.L_x_12) ;  /* 0x00000000002ce947 */ /* 0x000fec0003800000 */
[----:B------:R-:W-:Y:S01]  /*15d0*/  @P2 IMAD.MOV.U32 R24, RZ, RZ, R3 ;  /* 0x000000ffff182224 */ /* 0x000fe200078e0003 */
[----:B------:R-:W-:Y:S01]  /*15e0*/  LOP3.LUT R22, R22, 0x1f, RZ, 0xc0, !PT ;  /* 0x0000001f16167812 */ /* 0x000fe200078ec0ff */
[----:B------:R-:W-:Y:S02]  /*15f0*/  @P1 IMAD.MOV.U32 R24, RZ, RZ, R19 ;  /* 0x000000ffff181224 */ /* 0x000fe400078e0013 */
[----:B------:R-:W-:Y:S01]  /*1600*/  @P0 IMAD.MOV.U32 R24, RZ, RZ, R18 ;  /* 0x000000ffff180224 */ /* 0x000fe200078e0012 */
[----:B------:R-:W-:Y:S01]  /*1610*/  ISETP.EQ.AND P0, PT, R25, 0x8, PT ;  /* 0x000000081900780c */ /* 0x000fe20003f02270 */
[----:B------:R-:W-:Y:S01]  /*1620*/  @P3 IMAD.MOV.U32 R24, RZ, RZ, R17 ;  /* 0x000000ffff183224 */ /* 0x000fe200078e0011 */
[----:B------:R-:W-:Y:S01]  /*1630*/  @P5 MOV R24, R16 ;  /* 0x0000001000185202 */ /* 0x000fe20000000f00 */
[----:B------:R-:W-:Y:S01]  /*1640*/  @P4 IMAD.MOV.U32 R24, RZ, RZ, R13 ;  /* 0x000000ffff184224 */ /* 0x000fe200078e000d */
[----:B------:R-:W-:-:S09]  /*1650*/  SHF.L.W.U32.HI R2, R23, R22, R2 ;  /* 0x0000001617027219 */ /* 0x000fd20000010e02 */
[----:B------:R-:W-:-:S05]  /*1660*/  @P0 IMAD.MOV.U32 R24, RZ, RZ, R29 ;  /* 0x000000ffff180224 */ /* 0x000fca00078e001d */
[----:B------:R-:W-:-:S07]  /*1670*/  SHF.L.W.U32.HI R23, R24, R22, R23 ;  /* 0x0000001618177219 */ /* 0x000fce0000010e17 */
.L_x_12:
        /* <DEDUP_REMOVED lines=9> */
[C---:B------:R-:W-:Y:S02]  /*1710*/  LOP3.LUT R27, R28.reuse, R27, RZ, 0x3c, !PT ;  /* 0x0000001b1c1b7212 */ /* 0x040fe400078e3cff */
[----:B------:R-:W0:Y:S01]  /*1720*/  I2F.F64.S64 R22, R22 ;  /* 0x0000001600167312 */ /* 0x000e220000301c00 */
[----:B------:R-:W-:Y:S02]  /*1730*/  LEA.HI R28, R28, R2, RZ, 0x1 ;  /* 0x000000021c1c7211 */ /* 0x000fe400078f08ff */
[----:B------:R-:W-:-:S03]  /*1740*/  ISETP.GE.AND P1, PT, R27, RZ, PT ;  /* 0x000000ff1b00720c */ /* 0x000fc60003f26270 */
[----:B------:R-:W-:-:S04]  /*1750*/  IMAD.MOV R2, RZ, RZ, -R28 ;  /* 0x000000ffff027224 */ /* 0x000fc800078e0a1c */
[----:B------:R-:W-:Y:S01]  /*1760*/  @!P0 IMAD.MOV.U32 R28, RZ, RZ, R2 ;  /* 0x000000ffff1c8224 */ /* 0x000fe200078e0002 */
[----:B0-----:R-:W-:-:S10]  /*1770*/  DMUL R24, R22, UR4 ;  /* 0x0000000416187c28 */ /* 0x001fd40008000000 */
[----:B------:R-:W0:Y:S02]  /*1780*/  F2F.F32.F64 R24, R24 ;  /* 0x0000001800187310 */ /* 0x000e240000301000 */
[----:B0-----:R-:W-:-:S07]  /*1790*/  FSEL R2, -R24, R24, !P1 ;  /* 0x0000001818027208 */ /* 0x001fce0004800100 */
.L_x_10:
[----:B------:R-:W2:Y:S01]  /*17a0*/  LDG.E.STRONG.SYS R23, desc[UR6][R6.64] ;  /* 0x0000000606177981 */ /* 0x000ea2000c1f5900 */
[----:B------:R-:W-:Y:S01]  /*17b0*/  FMUL R25, R2, R2 ;  /* 0x0000000202197220 */ /* 0x000fe20000400000 */
[----:B------:R-:W-:Y:S01]  /*17c0*/  LOP3.LUT R22, R28, 0x1, RZ, 0xc0, !PT ;  /* 0x000000011c167812 */ /* 0x000fe200078ec0ff */
[----:B------:R-:W-:Y:S02]  /*17d0*/  BSSY.RECONVERGENT B1, `(.L_x_13) ;  /* 0x0000072000017945 */ /* 0x000fe40003800200 */
[----:B------:R-:W-:Y:S01]  /*17e0*/  FFMA R24, R25, R20, -0.0013887860113754868507 ;  /* 0xbab607ed19187423 */ /* 0x000fe20000000014 */
[----:B------:R-:W-:-:S04]  /*17f0*/  ISETP.NE.U32.AND P0, PT, R22, 0x1, PT ;  /* 0x000000011600780c */ /* 0x000fc80003f05070 */
[----:B------:R-:W-:Y:S02]  /*1800*/  FSEL R24, R24, -0.00019574658654164522886, !P0 ;  /* 0xb94d415318187808 */ /* 0x000fe40004000000 */
[----:B------:R-:W-:Y:S02]  /*1810*/  FSEL R22, R21, 0.0083327032625675201416, !P0 ;  /* 0x3c0885e415167808 */ /* 0x000fe40004000000 */
[----:B------:R-:W-:Y:S02]  /*1820*/  FSEL R27, -R14, -0.16666662693023681641, !P0 ;  /* 0xbe2aaaa80e1b7808 */ /* 0x000fe40004000100 */
[----:B------:R-:W-:Y:S01]  /*1830*/  FSEL R2, R2, 1, P0 ;  /* 0x3f80000002027808 */ /* 0x000fe20000000000 */
[----:B------:R-:W-:Y:S01]  /*1840*/  FFMA R22, R25, R24, R22 ;  /* 0x0000001819167223 */ /* 0x000fe20000000016 */
[----:B------:R-:W-:-:S03]  /*1850*/  LOP3.LUT P0, RZ, R28, 0x2, RZ, 0xc0, !PT ;  /* 0x000000021cff7812 */ /* 0x000fc6000780c0ff */
[C---:B------:R-:W-:Y:S01]  /*1860*/  FFMA R22, R25.reuse, R22, R27 ;  /* 0x0000001619167223 */ /* 0x040fe2000000001b */
[----:B------:R-:W-:-:S04]  /*1870*/  FFMA R25, R25, R2, RZ ;  /* 0x0000000219197223 */ /* 0x000fc800000000ff */
[----:B------:R-:W-:-:S05]  /*1880*/  FFMA R25, R25, R22, R2 ;  /* 0x0000001619197223 */ /* 0x000fca0000000002 */
[----:B------:R-:W-:-:S04]  /*1890*/  @P0 FADD R25, RZ, -R25 ;  /* 0x80000019ff190221 */ /* 0x000fc80000000000 */
[----:B------:R-:W-:Y:S01]  /*18a0*/  FMUL R22, R26, R25 ;  /* 0x000000191a167220 */ /* 0x000fe20000400000 */
        /* <DEDUP_REMOVED lines=11> */
[----:B------:R-:W-:Y:S01]  /*1960*/  @!P0 MOV R29, RZ ;  /* 0x000000ff001d8202 */ /* 0x000fe20000000f00 */
[----:B------:R-:W-:Y:S06]  /*1970*/  @!P0 BRA `(.L_x_14) ;  /* 0x00000004005c8947 */ /* 0x000fec0003800000 */
[----:B------:R-:W-:Y:S01]  /*1980*/  IMAD.SHL.U32 R2, R23, 0x100, RZ ;  /* 0x0000010017027824 */ /* 0x000fe200078e00ff */
[----:B------:R-:W-:Y:S01]  /*1990*/  UMOV UR4, URZ ;  /* 0x000000ff00047c82 */ /* 0x000fe20008000000 */
[----:B------:R-:W-:Y:S02]  /*19a0*/  IMAD.MOV.U32 R29, RZ, RZ, RZ ;  /* 0x000000ffff1d7224 */ /* 0x000fe400078e00ff */
[----:B------:R-:W-:Y:S01]  /*19b0*/  IMAD.MOV.U32 R31, RZ, RZ, RZ ;  /* 0x000000ffff1f7224 */ /* 0x000fe200078e00ff */
[----:B------:R-:W-:-:S07]  /*19c0*/  LOP3.LUT R33, R2, 0x80000000, RZ, 0xfc, !PT ;  /* 0x8000000002217812 */ /* 0x000fce00078efcff */
.L_x_15:
        /* <DEDUP_REMOVED lines=25> */
[----:B------:R-:W-:Y:S02]  /*1b60*/  LOP3.LUT P6, RZ, R24, 0x1f, RZ, 0xc0, !PT ;  /* 0x0000001f18ff7812 */ /* 0x000fe400078cc0ff */
[----:B------:R-:W-:-:S04]  /*1b70*/  IADD3 R2, PT, PT, R2, -0x80, RZ ;  /* 0xffffff8002027810 */ /* 0x000fc80007ffe0ff */
        /* <DEDUP_REMOVED lines=10> */
[----:B------:R-:W-:Y:S02]  /*1c20*/  @P4 IMAD.MOV.U32 R25, RZ, RZ, R3 ;  /* 0x000000ffff194224 */ /* 0x000fe400078e0003 */
[--C-:B------:R-:W-:Y:S01]  /*1c30*/  @P4 IMAD.MOV.U32 R2, RZ, RZ, R19.reuse ;  /* 0x000000ffff024224 */ /* 0x100fe200078e0013 */
[----:B------:R-:W-:Y:S01]  /*1c40*/  ISETP.EQ.AND P4, PT, R27, 0x4, PT ;  /* 0x000000041b00780c */ /* 0x000fe20003f82270 */
[----:B------:R-:W-:Y:S01]  /*1c50*/  @P2 IMAD.MOV.U32 R25, RZ, RZ, R19 ;  /* 0x000000ffff192224 */ /* 0x000fe200078e0013 */
[----:B------:R-:W-:Y:S01]  /*1c60*/  @P2 MOV R2, R18 ;  /* 0x0000001200022202 */ /* 0x000fe20000000f00 */
[----:B------:R-:W-:Y:S02]  /*1c70*/  @P1 IMAD.MOV.U32 R25, RZ, RZ, R18 ;  /* 0x000000ffff191224 */ /* 0x000fe400078e0012 */
[----:B------:R-:W-:-:S02]  /*1c80*/  @P1 IMAD.MOV.U32 R2, RZ, RZ, R17 ;  /* 0x000000ffff021224 */ /* 0x000fc400078e0011 */
[----:B------:R-:W-:Y:S02]  /*1c90*/  @P0 IMAD.MOV.U32 R25, RZ, RZ, R17 ;  /* 0x000000ffff190224 */ /* 0x000fe400078e0011 */
[--C-:B------:R-:W-:Y:S01]  /*1ca0*/  @P0 IMAD.MOV.U32 R2, RZ, RZ, R16.reuse ;  /* 0x000000ffff020224 */ /* 0x100fe200078e0010 */
[----:B------:R-:W-:Y:S01]  /*1cb0*/  @P3 MOV R2, R13 ;  /* 0x0000000d00023202 */ /* 0x000fe20000000f00 */
[----:B------:R-:W-:Y:S02]  /*1cc0*/  @P3 IMAD.MOV.U32 R25, RZ, RZ, R16 ;  /* 0x000000ffff193224 */ /* 0x000fe400078e0010 */
[----:B------:R-:W-:Y:S02]  /*1cd0*/  @P5 IMAD.MOV.U32 R25, RZ, RZ, R13 ;  /* 0x000000ffff195224 */ /* 0x000fe400078e000d */
[--C-:B------:R-:W-:Y:S02]  /*1ce0*/  @P5 IMAD.MOV.U32 R2, RZ, RZ, R29.reuse ;  /* 0x000000ffff025224 */ /* 0x100fe400078e001d */
[----:B------:R-:W-:Y:S01]  /*1cf0*/  @P4 IMAD.MOV.U32 R25, RZ, RZ, R29 ;  /* 0x000000ffff194224 */ /* 0x000fe200078e001d */
[----:B------:R-:W-:Y:S06]  /*1d00*/  @!P6 BRA `(.L_x_17) ;  /* 0x00000000002ce947 */ /* 0x000fec0003800000 */
[----:B------:R-:W-:Y:S01]  /*1d10*/  @P2 IMAD.MOV.U32 R26, RZ, RZ, R3 ;  /* 0x000000ffff1a2224 */ /* 0x000fe200078e0003 */
[----:B------:R-:W-:Y:S01]  /*1d20*/  LOP3.LUT R24, R24, 0x1f, RZ, 0xc0, !PT ;  /* 0x0000001f18187812 */ /* 0x000fe200078ec0ff */
[----:B------:R-:W-:Y:S01]  /*1d30*/  @P1 IMAD.MOV.U32 R26, RZ, RZ, R19 ;  /* 0x000000ffff1a1224 */ /* 0x000fe200078e0013 */
[----:B------:R-:W-:Y:S01]  /*1d40*/  @P0 MOV R26, R18 ;  /* 0x00000012001a0202 */ /* 0x000fe20000000f00 */
[----:B------:R-:W-:Y:S01]  /*1d50*/  @P3 IMAD.MOV.U32 R26, RZ, RZ, R17 ;  /* 0x000000ffff1a3224 */ /* 0x000fe200078e0011 */
[----:B------:R-:W-:Y:S01]  /*1d60*/  ISETP.EQ.AND P0, PT, R27, 0x8, PT ;  /* 0x000000081b00780c */ /* 0x000fe20003f02270 */
[----:B------:R-:W-:Y:S01]  /*1d70*/  @P5 IMAD.MOV.U32 R26, RZ, RZ, R16 ;  /* 0x000000ffff1a5224 */ /* 0x000fe200078e0010 */
[----:B------:R-:W-:Y:S01]  /*1d80*/  SHF.L.W.U32.HI R2, R25, R24, R2 ;  /* 0x0000001819027219 */ /* 0x000fe20000010e02 */
[----:B------:R-:W-:-:S10]  /*1d90*/  @P4 IMAD.MOV.U32 R26, RZ, RZ, R13 ;  /* 0x000000ffff1a4224 */ /* 0x000fd400078e000d */
[----:B------:R-:W-:-:S05]  /*1da0*/  @P0 IMAD.MOV.U32 R26, RZ, RZ, R29 ;  /* 0x000000ffff1a0224 */ /* 0x000fca00078e001d */
[----:B------:R-:W-:-:S07]  /*1db0*/  SHF.L.W.U32.HI R25, R26, R24, R25 ;  /* 0x000000181a197219 */ /* 0x000fce0000010e19 */
.L_x_17:
[----:B------:R-:W-:Y:S05]  /*1dc0*/  BSYNC.RECONVERGENT B2 ;  /* 0x0000000000027941 */ /* 0x000fea0003800200 */
.L_x_16:
        /* <DEDUP_REMOVED lines=12> */
[----:B------:R-:W-:Y:S02]  /*1e90*/  ISETP.GE.AND P1, PT, R23, RZ, PT ;  /* 0x000000ff1700720c */ /* 0x000fe40003f26270 */
[----:B------:R-:W-:-:S05]  /*1ea0*/  IADD3 R2, PT, PT, -R29, RZ, RZ ;  /* 0x000000ff1d027210 */ /* 0x000fca0007ffe1ff */
[----:B------:R-:W-:Y:S01]  /*1eb0*/  @!P0 IMAD.MOV.U32 R29, RZ, RZ, R2 ;  /* 0x000000ffff1d8224 */ /* 0x000fe200078e0002 */
[----:B0-----:R-:W-:-:S10]  /*1ec0*/  DMUL R26, R24, UR4 ;  /* 0x00000004181a7c28 */ /* 0x001fd40008000000 */
[----:B------:R-:W0:Y:S02]  /*1ed0*/  F2F.F32.F64 R26, R26 ;  /* 0x0000001a001a7310 */ /* 0x000e240000301000 */
[----:B0-----:R-:W-:-:S07]  /*1ee0*/  FSEL R2, -R26, R26, !P1 ;  /* 0x0000001a1a027208 */ /* 0x001fce0004800100 */
.L_x_14:
[----:B------:R-:W-:Y:S05]  /*1ef0*/  BSYNC.RECONVERGENT B1 ;  /* 0x0000000000017941 */ /* 0x000fea0003800200 */
.L_x_13:
[----:B------:R0:W2:Y:S01]  /*1f00*/  LDG.E.STRONG.SYS R23, desc[UR6][R10.64] ;  /* 0x000000060a177981 */ /* 0x0000a2000c1f5900 */
[----:B------:R-:W-:Y:S01]  /*1f10*/  FMUL R25, R2, R2 ;  /* 0x0000000202197220 */ /* 0x000fe20000400000 */
[C---:B------:R-:W-:Y:S01]  /*1f20*/  LOP3.LUT R24, R29.reuse, 0x1, RZ, 0xc0, !PT ;  /* 0x000000011d187812 */ /* 0x040fe200078ec0ff */
[----:B------:R-:W-:Y:S02]  /*1f30*/  VIADD R29, R29, 0x1 ;  /* 0x000000011d1d7836 */ /* 0x000fe40000000000 */
[----:B------:R-:W-:Y:S01]  /*1f40*/  FFMA R26, R25, R20, -0.0013887860113754868507 ;  /* 0xbab607ed191a7423 */ /* 0x000fe20000000014 */
[----:B------:R-:W-:Y:S02]  /*1f50*/  ISETP.NE.U32.AND P0, PT, R24, 0x1, PT ;  /* 0x000000011800780c */ /* 0x000fe40003f05070 */
[----:B------:R-:W-:Y:S02]  /*1f60*/  LOP3.LUT P1, RZ, R29, 0x2, RZ, 0xc0, !PT ;  /* 0x000000021dff7812 */ /* 0x000fe4000782c0ff */
[----:B------:R-:W-:-:S02]  /*1f70*/  FSEL R26, R26, -0.00019574658654164522886, P0 ;  /* 0xb94d41531a1a7808 */ /* 0x000fc40000000000 */
[----:B------:R-:W-:Y:S02]  /*1f80*/  FSEL R24, R21, 0.0083327032625675201416, P0 ;  /* 0x3c0885e415187808 */ /* 0x000fe40000000000 */
[----:B0-----:R-:W-:Y:S02]  /*1f90*/  FSEL R10, -R14, -0.16666662693023681641, P0 ;  /* 0xbe2aaaa80e0a7808 */ /* 0x001fe40000000100 */
[----:B------:R-:W-:Y:S01]  /*1fa0*/  FSEL R2, R2, 1, !P0 ;  /* 0x3f80000002027808 */ /* 0x000fe20004000000 */
[----:B------:R-:W-:-:S04]  /*1fb0*/  FFMA R24, R25, R26, R24 ;  /* 0x0000001a19187223 */ /* 0x000fc80000000018 */
[C---:B------:R-:W-:Y:S01]  /*1fc0*/  FFMA R10, R25.reuse, R24, R10 ;  /* 0x00000018190a7223 */ /* 0x040fe2000000000a */
        /* <DEDUP_REMOVED lines=16> */
[----:B------:R-:W-:Y:S01]  /*20d0*/  IMAD.SHL.U32 R2, R23, 0x100, RZ ;  /* 0x0000010017027824 */ /* 0x000fe200078e00ff */
[----:B------:R-:W-:Y:S01]  /*20e0*/  MOV R31, RZ ;  /* 0x000000ff001f7202 */ /* 0x000fe20000000f00 */
[----:B------:R-:W-:Y:S02]  /*20f0*/  IMAD.MOV.U32 R11, RZ, RZ, RZ ;  /* 0x000000ffff0b7224 */ /* 0x000fe400078e00ff */
[----:B------:R-:W-:Y:S01]  /*2100*/  IMAD.MOV.U32 R29, RZ, RZ, RZ ;  /* 0x000000ffff1d7224 */ /* 0x000fe200078e00ff */
[----:B------:R-:W-:-:S07]  /*2110*/  LOP3.LUT R33, R2, 0x80000000, RZ, 0xfc, !PT ;  /* 0x8000000002217812 */ /* 0x000fce00078efcff */
.L_x_19:
        /* <DEDUP_REMOVED lines=26> */
[----:B------:R-:W-:-:S04]  /*22c0*/  SHF.R.U32.HI R2, RZ, 0x5, R2 ;  /* 0x00000005ff027819 */ /* 0x000fc80000011602 */
[----:B------:R-:W-:-:S04]  /*22d0*/  LEA R27, -R2, RZ, 0x2 ;  /* 0x000000ff021b7211 */ /* 0x000fc800078e11ff */
        /* <DEDUP_REMOVED lines=16> */
[--C-:B------:R-:W-:Y:S02]  /*23e0*/  @P0 IMAD.MOV.U32 R2, RZ, RZ, R16.reuse ;  /* 0x000000ffff020224 */ /* 0x100fe400078e0010 */
[----:B------:R-:W-:Y:S01]  /*23f0*/  @P3 IMAD.MOV.U32 R25, RZ, RZ, R16 ;  /* 0x000000ffff193224 */ /* 0x000fe200078e0010 */
[----:B------:R-:W-:Y:S01]  /*2400*/  @P5 MOV R25, R13 ;  /* 0x0000000d00195202 */ /* 0x000fe20000000f00 */
[----:B------:R-:W-:Y:S02]  /*2410*/  @P3 IMAD.MOV.U32 R2, RZ, RZ, R13 ;  /* 0x000000ffff023224 */ /* 0x000fe400078e000d */
[--C-:B------:R-:W-:Y:S02]  /*2420*/  @P5 IMAD.MOV.U32 R2, RZ, RZ, R11.reuse ;  /* 0x000000ffff025224 */ /* 0x100fe400078e000b */
[----:B------:R-:W-:Y:S01]  /*2430*/  @P4 IMAD.MOV.U32 R25, RZ, RZ, R11 ;  /* 0x000000ffff194224 */ /* 0x000fe200078e000b */
[----:B------:R-:W-:Y:S06]  /*2440*/  @!P6 BRA `(.L_x_20) ;  /* 0x00000000002ce947 */ /* 0x000fec0003800000 */
[----:B------:R-:W-:Y:S01]  /*2450*/  @P2 IMAD.MOV.U32 R26, RZ, RZ, R3 ;  /* 0x000000ffff1a2224 */ /* 0x000fe200078e0003 */
[----:B------:R-:W-:Y:S01]  /*2460*/  LOP3.LUT R24, R24, 0x1f, RZ, 0xc0, !PT ;  /* 0x0000001f18187812 */ /* 0x000fe200078ec0ff */
[----:B------:R-:W-:Y:S02]  /*2470*/  @P1 IMAD.MOV.U32 R26, RZ, RZ, R19 ;  /* 0x000000ffff1a1224 */ /* 0x000fe400078e0013 */
[----:B------:R-:W-:Y:S01]  /*2480*/  @P0 IMAD.MOV.U32 R26, RZ, RZ, R18 ;  /* 0x000000ffff1a0224 */ /* 0x000fe200078e0012 */
[----:B------:R-:W-:Y:S02]  /*2490*/  ISETP.EQ.AND P0, PT, R27, 0x8, PT ;  /* 0x000000081b00780c */ /* 0x000fe40003f02270 */
[----:B------:R-:W-:Y:S01]  /*24a0*/  @P3 MOV R26, R17 ;  /* 0x00000011001a3202 */ /* 0x000fe20000000f00 */
[----:B------:R-:W-:Y:S01]  /*24b0*/  @P5 IMAD.MOV.U32 R26, RZ, RZ, R16 ;  /* 0x000000ffff1a5224 */ /* 0x000fe200078e0010 */
[----:B------:R-:W-:Y:S01]  /*24c0*/  SHF.L.W.U32.HI R2, R25, R24, R2 ;  /* 0x0000001819027219 */ /* 0x000fe20000010e02 */
[----:B------:R-:W-:-:S08]  /*24d0*/  @P4 IMAD.MOV.U32 R26, RZ, RZ, R13 ;  /* 0x000000ffff1a4224 */ /* 0x000fd000078e000d */
[----:B------:R-:W-:-:S05]  /*24e0*/  @P0 IMAD.MOV.U32 R26, RZ, RZ, R11 ;  /* 0x000000ffff1a0224 */ /* 0x000fca00078e000b */
[----:B------:R-:W-:-:S07]  /*24f0*/  SHF.L.W.U32.HI R25, R26, R24, R25 ;  /* 0x000000181a197219 */ /* 0x000fce0000010e19 */
.L_x_20:
[C---:B------:R-:W-:Y:S01]  /*2500*/  SHF.L.W.U32.HI R28, R25.reuse, 0x2, R2 ;  /* 0x00000002191c7819 */ /* 0x040fe20000010e02 */
[----:B------:R-:W-:Y:S01]  /*2510*/  IMAD.SHL.U32 R25, R25, 0x4, RZ ;  /* 0x0000000419197824 */ /* 0x000fe200078e00ff */
[----:B------:R-:W-:Y:S01]  /*2520*/  UMOV UR4, 0x54442d19 ;  /* 0x54442d1900047882 */ /* 0x000fe20000000000 */
[----:B------:R-:W-:Y:S01]  /*2530*/  UMOV UR5, 0x3bf921fb ;  /* 0x3bf921fb00057882 */ /* 0x000fe20000000000 */
[----:B------:R-:W-:Y:S02]  /*2540*/  SHF.R.S32.HI R11, RZ, 0x1f, R28 ;  /* 0x0000001fff0b7819 */ /* 0x000fe4000001141c */
[----:B------:R-:W-:Y:S02]  /*2550*/  SHF.R.U32.HI R2, RZ, 0x1e, R2 ;  /* 0x0000001eff027819 */ /* 0x000fe40000011602 */
[C---:B------:R-:W-:Y:S02]  /*2560*/  LOP3.LUT R24, R11.reuse, R25, RZ, 0x3c, !PT ;  /* 0x000000190b187212 */ /* 0x040fe400078e3cff */
[----:B------:R-:W-:-:S02]  /*2570*/  LOP3.LUT R25, R11, R28, RZ, 0x3c, !PT ;  /* 0x0000001c0b197212 */ /* 0x000fc400078e3cff */
[----:B------:R-:W-:Y:S02]  /*2580*/  ISETP.GE.AND P0, PT, R23, RZ, PT ;  /* 0x000000ff1700720c */ /* 0x000fe40003f06270 */
[C---:B------:R-:W-:Y:S02]  /*2590*/  LOP3.LUT R23, R28.reuse, R23, RZ, 0x3c, !PT ;  /* 0x000000171c177212 */ /* 0x040fe400078e3cff */
[----:B------:R-:W0:Y:S01]  /*25a0*/  I2F.F64.S64 R24, R24 ;  /* 0x0000001800187312 */ /* 0x000e220000301c00 */
[----:B------:R-:W-:Y:S02]  /*25b0*/  LEA.HI R28, R28, R2, RZ, 0x1 ;  /* 0x000000021c1c7211 */ /* 0x000fe400078f08ff */
[----:B------:R-:W-:-:S03]  /*25c0*/  ISETP.GE.AND P1, PT, R23, RZ, PT ;  /* 0x000000ff1700720c */ /* 0x000fc60003f26270 */
[----:B------:R-:W-:-:S05]  /*25d0*/  IMAD.MOV R2, RZ, RZ, -R28 ;  /* 0x000000ffff027224 */ /* 0x000fca00078e0a1c */
[----:B------:R-:W-:Y:S01]  /*25e0*/  @!P0 MOV R28, R2 ;  /* 0x00000002001c8202 */ /* 0x000fe20000000f00 */
[----:B0-----:R-:W-:-:S10]  /*25f0*/  DMUL R26, R24, UR4 ;  /* 0x00000004181a7c28 */ /* 0x001fd40008000000 */
[----:B------:R-:W0:Y:S02]  /*2600*/  F2F.F32.F64 R26, R26 ;  /* 0x0000001a001a7310 */ /* 0x000e240000301000 */
[----:B0-----:R-:W-:-:S07]  /*2610*/  FSEL R2, -R26, R26, !P1 ;  /* 0x0000001a1a027208 */ /* 0x001fce0004800100 */
.L_x_18:
[----:B------:R-:W0:Y:S02]  /*2620*/  LDC.64 R24, c[0x0][0x390] ;  /* 0x0000e400ff187b82 */ /* 0x000e240000000a00 */
[----:B0-----:R-:W-:-:S06]  /*2630*/  IMAD.WIDE.U32 R24, R15, 0x4, R24 ;  /* 0x000000040f187825 */ /* 0x001fcc00078e0018 */
[----:B------:R-:W2:Y:S04]  /*2640*/  LDG.E.STRONG.SYS R24, desc[UR6][R24.64] ;  /* 0x0000000618187981 */ /* 0x000ea8000c1f5900 */
[----:B------:R-:W2:Y:S01]  /*2650*/  LDG.E.STRONG.SYS R11, desc[UR6][R4.64] ;  /* 0x00000006040b7981 */ /* 0x000ea2000c1f5900 */
[C---:B------:R-:W-:Y:S01]  /*2660*/  LOP3.LUT R26, R28.reuse, 0x1, RZ, 0xc0, !PT ;  /* 0x000000011c1a7812 */ /* 0x040fe200078ec0ff */
[----:B------:R-:W-:Y:S01]  /*2670*/  VIADD R28, R28, 0x1 ;  /* 0x000000011c1c7836 */ /* 0x000fe20000000000 */
[----:B------:R-:W-:Y:S02]  /*2680*/  BSSY.RECONVERGENT B1, `(.L_x_21) ;  /* 0x0000074000017945 */ /* 0x000fe40003800200 */
[----:B------:R-:W-:Y:S01]  /*2690*/  ISETP.NE.U32.AND P0, PT, R26, 0x1, PT ;  /* 0x000000011a00780c */ /* 0x000fe20003f05070 */
[----:B--2---:R-:W-:Y:S01]  /*26a0*/  FADD R23, R24, -R11 ;  /* 0x8000000b18177221 */ /* 0x004fe20000000000 */
[----:B------:R-:W-:-:S02]  /*26b0*/  FMUL R11, R2, R2 ;  /* 0x00000002020b7220 */ /* 0x000fc40000400000 */
[----:B------:R-:W-:Y:S01]  /*26c0*/  FSEL R24, R21, 0.0083327032625675201416, P0 ;  /* 0x3c0885e415187808 */ /* 0x000fe20000000000 */
[----:B------:R-:W-:Y:S01]  /*26d0*/  FMUL R23, R23, 0.00029074074700474739075 ;  /* 0x39986e9017177820 */ /* 0x000fe20000400000 */
[----:B------:R-:W-:Y:S01]  /*26e0*/  FFMA R27, R11, R20, -0.0013887860113754868507 ;  /* 0xbab607ed0b1b7423 */ /* 0x000fe20000000014 */
[----:B------:R-:W-:Y:S02]  /*26f0*/  FSEL R2, R2, 1, !P0 ;  /* 0x3f80000002027808 */ /* 0x000fe40004000000 */
[C---:B------:R-:W-:Y:S01]  /*2700*/  FMUL R29, R23.reuse, 0.63661974668502807617 ;  /* 0x3f22f983171d7820 */ /* 0x040fe20000400000 */
[----:B------:R-:W-:Y:S02]  /*2710*/  FSETP.GE.AND P1, PT, |R23|, 105615, PT ;  /* 0x47ce47801700780b */ /* 0x000fe40003f26200 */
[----:B------:R-:W-:Y:S01]  /*2720*/  FSEL R30, R27, -0.00019574658654164522886, P0 ;  /* 0xb94d41531b1e7808 */ /* 0x000fe20000000000 */
[----:B------:R-:W0:Y:S04]  /*2730*/  F2I.NTZ R26, R29 ;  /* 0x0000001d001a7305 */ /* 0x000e280000203100 */
[----:B------:R-:W-:Y:S01]  /*2740*/  FFMA R24, R11, R30, R24 ;  /* 0x0000001e0b187223 */ /* 0x000fe20000000018 */
[----:B------:R-:W-:-:S02]  /*2750*/  FSEL R30, -R14, -0.16666662693023681641, P0 ;  /* 0xbe2aaaa80e1e7808 */ /* 0x000fc40000000100 */
[----:B------:R-:W-:-:S03]  /*2760*/  LOP3.LUT P0, RZ, R28, 0x2, RZ, 0xc0, !PT ;  /* 0x000000021cff7812 */ /* 0x000fc6000780c0ff */
[C---:B------:R-:W-:Y:S01]  /*2770*/  FFMA R24, R11.reuse, R24, R30 ;  /* 0x000000180b187223 */ /* 0x040fe2000000001e */
[----:B------:R-:W-:Y:S01]  /*2780*/  FFMA R11, R11, R2, RZ ;  /* 0x000000020b0b7223 */ /* 0x000fe200000000ff */
[----:B0-----:R-:W-:-:S03]  /*2790*/  I2FP.F32.S32 R28, R26 ;  /* 0x0000001a001c7245 */ /* 0x001fc60000201400 */
[----:B------:R-:W-:Y:S02]  /*27a0*/  FFMA R11, R11, R24, R2 ;  /* 0x000000180b0b7223 */ /* 0x000fe40000000002 */
[----:B------:R-:W-:-:S03]  /*27b0*/  FFMA R25, R28, -1.5707962512969970703, R23 ;  /* 0xbfc90fda1c197823 */ /* 0x000fc60000000017 */
[----:B------:R-:W-:Y:S01]  /*27c0*/  @P0 FADD R11, RZ, -R11 ;  /* 0x8000000bff0b0221 */ /* 0x000fe20000000000 */
[----:B------:R-:W-:-:S03]  /*27d0*/  FFMA R25, R28, -7.5497894158615963534e-08, R25 ;  /* 0xb3a221681c197823 */ /* 0x000fc60000000019 */
[----:B------:R-:W-:Y:S01]  /*27e0*/  FMUL R27, R10, R11 ;  /* 0x0000000b0a1b7220 */ /* 0x000fe20000400000 */
[----:B------:R-:W-:Y:S01]  /*27f0*/  FFMA R2, R28, -5.3903029534742383927e-15, R25 ;  /* 0xa7c234c51c027823 */ /* 0x000fe20000000019 */
[----:B------:R-:W-:Y:S06]  /*2800*/  @!P1 BRA `(.L_x_22) ;  /* 0x00000004006c9947 */ /* 0x000fec0003800000 */
[----:B------:R-:W-:-:S13]  /*2810*/  FSETP.NEU.AND P0, PT, |R23|, +INF , PT ;  /* 0x7f8000001700780b */ /* 0x000fda0003f0d200 */
[----:B------:R-:W-:Y:S01]  /*2820*/  @!P0 FMUL R2, RZ, R23 ;  /* 0x00000017ff028220 */ /* 0x000fe20000400000 */
[----:B------:R-:W-:Y:S01]  /*2830*/  @!P0 IMAD.MOV.U32 R26, RZ, RZ, RZ ;  /* 0x000000ffff1a8224 */ /* 0x000fe200078e00ff */
[----:B------:R-:W-:Y:S06]  /*2840*/  @!P0 BRA `(.L_x_22) ;  /* 0x00000004005c8947 */ /* 0x000fec0003800000 */
[----:B------:R-:W-:Y:S01]  /*2850*/  IMAD.SHL.U32 R2, R23, 0x100, RZ ;  /* 0x0000010017027824 */ /* 0x000fe200078e00ff */
[----:B------:R-:W-:Y:S01]  /*2860*/  UMOV UR4, URZ ;  /* 0x000000ff00047c82 */ /* 0x000fe20008000000 */
[----:B------:R-:W-:Y:S02]  /*2870*/  IMAD.MOV.U32 R29, RZ, RZ, RZ ;  /* 0x000000ffff1d7224 */ /* 0x000fe400078e00ff */
[----:B------:R-:W-:Y:S01]  /*2880*/  IMAD.MOV.U32 R31, RZ, RZ, RZ ;  /* 0x000000ffff1f7224 */ /* 0x000fe200078e00ff */
[----:B------:R-:W-:-:S07]  /*2890*/  LOP3.LUT R33, R2, 0x80000000, RZ, 0xfc, !PT ;  /* 0x8000000002217812 */ /* 0x000fce00078efcff */
.L_x_23:
[----:B------:R-:W0:Y:S02]  /*28a0*/  LDC.64 R10, c[0x4][RZ] ;  /* 0x01000000ff0a7b82 */ /* 0x000e240000000a00 */
[----:B0-----:R-:W-:-:S06]  /*28b0*/  IMAD.WIDE.U32 R10, R31, 0x4, R10 ;  /* 0x000000041f0a7825 */ /* 0x001fcc00078e000a */
        /* <DEDUP_REMOVED lines=37> */
[----:B------:R-:W-:Y:S01]  /*2b10*/  @P2 IMAD.MOV.U32 R11, RZ, RZ, R19 ;  /* 0x000000ffff0b2224 */ /* 0x000fe200078e0013 */
[----:B------:R-:W-:Y:S01]  /*2b20*/  ISETP.EQ.AND P4, PT, R25, 0x4, PT ;  /* 0x000000041900780c */ /* 0x000fe20003f82270 */
[--C-:B------:R-:W-:Y:S02]  /*2b30*/  @P2 IMAD.MOV.U32 R2, RZ, RZ, R18.reuse ;  /* 0x000000ffff022224 */ /* 0x100fe400078e0012 */
[----:B------:R-:W-:Y:S02]  /*2b40*/  @P1 IMAD.MOV.U32 R11, RZ, RZ, R18 ;  /* 0x000000ffff0b1224 */ /* 0x000fe400078e0012 */
[--C-:B------:R-:W-:Y:S01]  /*2b50*/  @P1 IMAD.MOV.U32 R2, RZ, RZ, R17.reuse ;  /* 0x000000ffff021224 */ /* 0x100fe200078e0011 */
[----:B------:R-:W-:Y:S01]  /*2b60*/  @P0 MOV R2, R16 ;  /* 0x0000001000020202 */ /* 0x000fe20000000f00 */
[----:B------:R-:W-:-:S02]  /*2b70*/  @P0 IMAD.MOV.U32 R11, RZ, RZ, R17 ;  /* 0x000000ffff0b0224 */ /* 0x000fc400078e0011 */
[----:B------:R-:W-:Y:S02]  /*2b80*/  @P3 IMAD.MOV.U32 R11, RZ, RZ, R16 ;  /* 0x000000ffff0b3224 */ /* 0x000fe400078e0010 */
[--C-:B------:R-:W-:Y:S02]  /*2b90*/  @P3 IMAD.MOV.U32 R2, RZ, RZ, R13.reuse ;  /* 0x000000ffff023224 */ /* 0x100fe400078e000d */
[----:B------:R-:W-:Y:S02]  /*2ba0*/  @P5 IMAD.MOV.U32 R11, RZ, RZ, R13 ;  /* 0x000000ffff0b5224 */ /* 0x000fe400078e000d */
[--C-:B------:R-:W-:Y:S02]  /*2bb0*/  @P5 IMAD.MOV.U32 R2, RZ, RZ, R29.reuse ;  /* 0x000000ffff025224 */ /* 0x100fe400078e001d */
[----:B------:R-:W-:Y:S01]  /*2bc0*/  @P4 IMAD.MOV.U32 R11, RZ, RZ, R29 ;  /* 0x000000ffff0b4224 */ /* 0x000fe200078e001d */
[----:B------:R-:W-:Y:S06]  /*2bd0*/  @!P6 BRA `(.L_x_25) ;  /* 0x00000000002ce947 */ /* 0x000fec0003800000 */
[----:B------:R-:W-:Y:S01]  /*2be0*/  @P2 MOV R24, R3 ;  /* 0x0000000300182202 */ /* 0x000fe20000000f00 */
[----:B------:R-:W-:Y:S01]  /*2bf0*/  @P1 IMAD.MOV.U32 R24, RZ, RZ, R19 ;  /* 0x000000ffff181224 */ /* 0x000fe200078e0013 */
[----:B------:R-:W-:Y:S01]  /*2c00*/  LOP3.LUT R10, R10, 0x1f, RZ, 0xc0, !PT ;  /* 0x0000001f0a0a7812 */ /* 0x000fe200078ec0ff */
[----:B------:R-:W-:Y:S01]  /*2c10*/  @P0 IMAD.MOV.U32 R24, RZ, RZ, R18 ;  /* 0x000000ffff180224 */ /* 0x000fe200078e0012 */
[----:B------:R-:W-:Y:S01]  /*2c20*/  ISETP.EQ.AND P0, PT, R25, 0x8, PT ;  /* 0x000000081900780c */ /* 0x000fe20003f02270 */
[----:B------:R-:W-:Y:S01]  /*2c30*/  @P3 IMAD.MOV.U32 R24, RZ, RZ, R17 ;  /* 0x000000ffff183224 */ /* 0x000fe200078e0011 */
[----:B------:R-:W-:Y:S01]  /*2c40*/  SHF.L.W.U32.HI R2, R11, R10, R2 ;  /* 0x0000000a0b027219 */ /* 0x000fe20000010e02 */
[----:B------:R-:W-:Y:S02]  /*2c50*/  @P5 IMAD.MOV.U32 R24, RZ, RZ, R16 ;  /* 0x000000ffff185224 */ /* 0x000fe400078e0010 */
[----:B------:R-:W-:-:S08]  /*2c60*/  @P4 IMAD.MOV.U32 R24, RZ, RZ, R13 ;  /* 0x000000ffff184224 */ /* 0x000fd000078e000d */
[----:B------:R-:W-:-:S04]  /*2c70*/  @P0 MOV R24, R29 ;  /* 0x0000001d00180202 */ /* 0x000fc80000000f00 */
[----:B------:R-:W-:-:S07]  /*2c80*/  SHF.L.W.U32.HI R11, R24, R10, R11 ;  /* 0x0000000a180b7219 */ /* 0x000fce0000010e0b */
.L_x_25:
[----:B------:R-:W-:Y:S05]  /*2c90*/  BSYNC.RECONVERGENT B2 ;  /* 0x0000000000027941 */ /* 0x000fea0003800200 */
.L_x_24:
        /* <DEDUP_REMOVED lines=18> */
.L_x_22:
[----:B------:R-:W-:Y:S05]  /*2dc0*/  BSYNC.RECONVERGENT B1 ;  /* 0x0000000000017941 */ /* 0x000fea0003800200 */
.L_x_21:
[----:B------:R-:W-:Y:S01]  /*2dd0*/  FMUL R11, R2, R2 ;  /* 0x00000002020b7220 */ /* 0x000fe20000400000 */
[C---:B------:R-:W-:Y:S01]  /*2de0*/  LOP3.LUT R10, R26.reuse, 0x1, RZ, 0xc0, !PT ;  /* 0x000000011a0a7812 */ /* 0x040fe200078ec0ff */
[----:B------:R-:W-:Y:S01]  /*2df0*/  VIADD R26, R26, 0x1 ;  /* 0x000000011a1a7836 */ /* 0x000fe20000000000 */
[----:B------:R-:W-:Y:S01]  /*2e00*/  BSSY.RECONVERGENT B1, `(.L_x_26) ;  /* 0x000004a000017945 */ /* 0x000fe20003800200 */
[----:B------:R-:W-:Y:S01]  /*2e10*/  FFMA R20, R11, R20, -0.0013887860113754868507 ;  /* 0xbab607ed0b147423 */ /* 0x000fe20000000014 */
[----:B------:R-:W-:Y:S02]  /*2e20*/  ISETP.NE.U32.AND P0, PT, R10, 0x1, PT ;  /* 0x000000010a00780c */ /* 0x000fe40003f05070 */
[----:B------:R-:W-:Y:S02]  /*2e30*/  LOP3.LUT P1, RZ, R26, 0x2, RZ, 0xc0, !PT ;  /* 0x000000021aff7812 */ /* 0x000fe4000782c0ff */
[----:B------:R-:W-:Y:S02]  /*2e40*/  FSEL R10, R21, 0.0083327032625675201416, P0 ;  /* 0x3c0885e4150a7808 */ /* 0x000fe40000000000 */
[----:B------:R-:W-:-:S02]  /*2e50*/  FSEL R20, R20, -0.00019574658654164522886, P0 ;  /* 0xb94d415314147808 */ /* 0x000fc40000000000 */
[----:B------:R-:W-:Y:S02]  /*2e60*/  FSEL R2, R2, 1, !P0 ;  /* 0x3f80000002027808 */ /* 0x000fe40004000000 */
[----:B------:R-:W-:Y:S01]  /*2e70*/  FSEL R23, -R14, -0.16666662693023681641, P0 ;  /* 0xbe2aaaa80e177808 */ /* 0x000fe20000000100 */
[C---:B------:R-:W-:Y:S02]  /*2e80*/  FFMA R10, R11.reuse, R20, R10 ;  /* 0x000000140b0a7223 */ /* 0x040fe4000000000a */
[C---:B------:R-:W-:Y:S02]  /*2e90*/  FFMA R21, R11.reuse, R2, RZ ;  /* 0x000000020b157223 */ /* 0x040fe400000000ff */
[----:B------:R-:W-:Y:S01]  /*2ea0*/  FFMA R10, R11, R10, R23 ;  /* 0x0000000a0b0a7223 */ /* 0x000fe20000000017 */
[----:B------:R-:W-:-:S03]  /*2eb0*/  IMAD.MOV.U32 R11, RZ, RZ, 0x3f000000 ;  /* 0x3f000000ff0b7424 */ /* 0x000fc600078e00ff */
[----:B------:R-:W-:Y:S01]  /*2ec0*/  FFMA R2, R21, R10, R2 ;  /* 0x0000000a15027223 */ /* 0x000fe20000000002 */
[----:B------:R-:W-:-:S03]  /*2ed0*/  MOV R21, 0x3d10ecef ;  /* 0x3d10ecef00157802 */ /* 0x000fc60000000f00 */
[----:B------:R-:W-:-:S04]  /*2ee0*/  @P1 FADD R2, RZ, -R2 ;  /* 0x80000002ff021221 */ /* 0x000fc80000000000 */
[----:B------:R-:W-:-:S04]  /*2ef0*/  FFMA R22, R27, R2, R22 ;  /* 0x000000021b167223 */ /* 0x000fc80000000016 */
[C---:B------:R-:W-:Y:S01]  /*2f00*/  FFMA R2, |R22|.reuse, -R11, 0.5 ;  /* 0x3f00000016027423 */ /* 0x040fe20000000a0b */
[C---:B------:R-:W-:Y:S02]  /*2f10*/  FSETP.NEU.AND P1, PT, |R22|.reuse, 1, PT ;  /* 0x3f8000001600780b */ /* 0x040fe40003f2d200 */
[----:B------:R-:W-:Y:S01]  /*2f20*/  FSETP.GT.AND P0, PT, |R22|, 0.56000000238418579102, PT ;  /* 0x3f0f5c291600780b */ /* 0x000fe20003f04200 */
[----:B------:R-:W0:Y:S02]  /*2f30*/  MUFU.RSQ R11, R2 ;  /* 0x00000002000b7308 */ /* 0x000e240000001400 */
[----:B0-----:R-:W-:Y:S01]  /*2f40*/  FMUL R10, R2, R11 ;  /* 0x0000000b020a7220 */ /* 0x001fe20000400000 */
[----:B------:R-:W-:-:S04]  /*2f50*/  FMUL R11, R11, -0.5 ;  /* 0xbf0000000b0b7820 */ /* 0x000fc80000400000 */
[----:B------:R-:W-:-:S04]  /*2f60*/  FFMA R11, R10, R11, 0.5 ;  /* 0x3f0000000a0b7423 */ /* 0x000fc8000000000b */
[----:B------:R-:W-:-:S05]  /*2f70*/  FFMA R11, R10, R11, R10 ;  /* 0x0000000b0a0b7223 */ /* 0x000fca000000000a */
[----:B------:R-:W-:Y:S02]  /*2f80*/  FSEL R11, R11, RZ, P1 ;  /* 0x000000ff0b0b7208 */ /* 0x000fe40000800000 */
[----:B------:R-:W-:Y:S02]  /*2f90*/  FSETP.GT.AND P1, PT, R22, 0.56000000238418579102, PT ;  /* 0x3f0f5c291600780b */ /* 0x000fe40003f24000 */
[----:B------:R-:W-:-:S04]  /*2fa0*/  FSEL R11, R11, |R22|, P0 ;  /* 0x400000160b0b7208 */ /* 0x000fc80000000000 */
[----:B------:R-:W-:-:S05]  /*2fb0*/  LOP3.LUT R11, R11, 0x80000000, R22, 0xb8, !PT ;  /* 0x800000000b0b7812 */ /* 0x000fca00078eb816 */
[----:B------:R-:W-:-:S04]  /*2fc0*/  FMUL R2, R11, R11 ;  /* 0x0000000b0b027220 */ /* 0x000fc80000400000 */
[----:B------:R-:W-:-:S04]  /*2fd0*/  FFMA R21, R2, R21, 0.016980519518256187439 ;  /* 0x3c8b1abb02157423 */ /* 0x000fc80000000015 */
[----:B------:R-:W-:-:S04]  /*2fe0*/  FFMA R21, R2, R21, 0.030762933194637298584 ;  /* 0x3cfc028c02157423 */ /* 0x000fc80000000015 */
[----:B------:R-:W-:-:S04]  /*2ff0*/  FFMA R21, R2, R21, 0.044709417968988418579 ;  /* 0x3d37213902157423 */ /* 0x000fc80000000015 */
[----:B------:R-:W-:-:S04]  /*3000*/  FFMA R21, R2, R21, 0.074989043176174163818 ;  /* 0x3d9993db02157423 */ /* 0x000fc80000000015 */
[----:B------:R-:W-:-:S04]  /*3010*/  FFMA R21, R2, R21, 0.16666707396507263184 ;  /* 0x3e2aaac602157423 */ /* 0x000fc80000000015 */
[----:B------:R-:W-:-:S04]  /*3020*/  FMUL R2, R2, R21 ;  /* 0x0000001502027220 */ /* 0x000fc80000400000 */
[----:B------:R-:W-:Y:S01]  /*3030*/  FFMA R2, R11, R2, R11 ;  /* 0x000000020b027223 */ /* 0x000fe2000000000b */
[----:B------:R-:W-:-:S04]  /*3040*/  IMAD.MOV.U32 R11, RZ, RZ, 0x3fd774eb ;  /* 0x3fd774ebff0b7424 */ /* 0x000fc800078e00ff */
[----:B------:R-:W-:-:S05]  /*3050*/  FSEL R10, R2, -R2, P0 ;  /* 0x80000002020a7208 */ /* 0x000fca0000000000 */
[----:B------:R-:W-:-:S04]  /*3060*/  @!P1 FFMA R2, R11, 0.93318945169448852539, R10 ;  /* 0x3f6ee5810b029823 */ /* 0x000fc8000000000a */
[----:B------:R-:W-:-:S04]  /*3070*/  @P0 FADD R2, R2, R2 ;  /* 0x0000000202020221 */ /* 0x000fc80000000000 */
[----:B------:R-:W-:-:S04]  /*3080*/  FMUL.M4 R2, R2, 57 ;  /* 0x4264000002027820 */ /* 0x000fc80000600000 */
[----:B------:R0:W1:Y:S01]  /*3090*/  F2I.TRUNC.NTZ R10, R2 ;  /* 0x00000002000a7305 */ /* 0x000062000020f100 */
[----:B------:R-:W-:-:S13]  /*30a0*/  FSETP.GT.AND P0, PT, R2, 539, PT ;  /* 0x4406c0000200780b */ /* 0x000fda0003f04000 */
[----:B0-----:R-:W-:Y:S05]  /*30b0*/  @!P0 BRA `(.L_x_27) ;  /* 0x00000000001c8947 */ /* 0x001fea0003800000 */
[----:B------:R-:W0:Y:S01]  /*30c0*/  S2UR UR5, SR_CgaCtaId ;  /* 0x00000000000579c3 */ /* 0x000e220000008800 */
[----:B------:R-:W-:Y:S02]  /*30d0*/  UMOV UR4, 0x400 ;  /* 0x0000040000047882 */ /* 0x000fe40000000000 */
[----:B------:R-:W-:-:S04]  /*30e0*/  UIADD3 UR4, UPT, UPT, UR4, 0x870, URZ ;  /* 0x0000087004047890 */ /* 0x000fc8000fffe0ff */
[----:B0-----:R-:W-:-:S06]  /*30f0*/  ULEA UR4, UR5, UR4, 0x18 ;  /* 0x0000000405047291 */ /* 0x001fcc000f8ec0ff */
[----:B-1----:R-:W-:-:S05]  /*3100*/  LEA R2, R10, UR4, 0x2 ;  /* 0x000000040a027c11 */ /* 0x002fca000f8e10ff */
[----:B------:R0:W-:Y:S01]  /*3110*/  ATOMS.POPC.INC.32 RZ, [R2+URZ+-0x870] ;  /* 0xfff7900002ff7f8c */ /* 0x0001e2000d8000ff */
[----:B------:R-:W-:Y:S05]  /*3120*/  BRA `(.L_x_28) ;  /* 0x00000000005c7947 */ /* 0x000fea0003800000 */
.L_x_27:
[----:B------:R-:W-:-:S13]  /*3130*/  FSETP.GT.AND P0, PT, R2, 359, PT ;  /* 0x43b380000200780b */ /* 0x000fda0003f04000 */
[----:B------:R-:W-:Y:S05]  /*3140*/  @!P0 BRA `(.L_x_29) ;  /* 0x00000000001c8947 */ /* 0x000fea0003800000 */
[----:B------:R-:W0:Y:S01]  /*3150*/  S2UR UR5, SR_CgaCtaId ;  /* 0x00000000000579c3 */ /* 0x000e220000008800 */
[----:B------:R-:W-:Y:S02]  /*3160*/  UMOV UR4, 0x400 ;  /* 0x0000040000047882 */ /* 0x000fe40000000000 */
[----:B------:R-:W-:-:S04]  /*3170*/  UIADD3 UR4, UPT, UPT, UR4, 0x5a0, URZ ;  /* 0x000005a004047890 */ /* 0x000fc8000fffe0ff */
[----:B0-----:R-:W-:-:S06]  /*3180*/  ULEA UR4, UR5, UR4, 0x18 ;  /* 0x0000000405047291 */ /* 0x001fcc000f8ec0ff */
[----:B-1----:R-:W-:-:S05]  /*3190*/  LEA R2, R10, UR4, 0x2 ;  /* 0x000000040a027c11 */ /* 0x002fca000f8e10ff */
[----:B------:R1:W-:Y:S01]  /*31a0*/  ATOMS.POPC.INC.32 RZ, [R2+URZ+-0x5a0] ;  /* 0xfffa600002ff7f8c */ /* 0x0003e2000d8000ff */
[----:B------:R-:W-:Y:S05]  /*31b0*/  BRA `(.L_x_28) ;  /* 0x0000000000387947 */ /* 0x000fea0003800000 */
.L_x_29:
        /* <DEDUP_REMOVED lines=9> */
.L_x_30:
[----:B------:R-:W0:Y:S01]  /*3250*/  S2UR UR5, SR_CgaCtaId ;  /* 0x00000000000579c3 */ /* 0x000e220000008800 */
[----:B------:R-:W-:Y:S02]  /*3260*/  UMOV UR4, 0x400 ;  /* 0x0000040000047882 */ /* 0x000fe40000000000 */
[----:B0-----:R-:W-:-:S06]  /*3270*/  ULEA UR4, UR5, UR4, 0x18 ;  /* 0x0000000405047291 */ /* 0x001fcc000f8ec0ff */
[----:B-1----:R-:W-:-:S05]  /*3280*/  LEA R2, R10, UR4, 0x2 ;  /* 0x000000040a027c11 */ /* 0x002fca000f8e10ff */
[----:B------:R3:W-:Y:S02]  /*3290*/  ATOMS.POPC.INC.32 RZ, [R2+URZ] ;  /* 0x0000000002ff7f8c */ /* 0x0007e4000d8000ff */
.L_x_28:
[----:B------:R-:W-:Y:S05]  /*32a0*/  BSYNC.RECONVERGENT B1 ;  /* 0x0000000000017941 */ /* 0x000fea0003800200 */
.L_x_26:
[----:B------:R-:W-:-:S05]  /*32b0*/  VIADD R15, R15, 0x1 ;  /* 0x000000010f0f7836 */ /* 0x000fca0000000000 */
[----:B------:R-:W-:-:S13]  /*32c0*/  ISETP.NE.AND P0, PT, R15, 0x186a0, PT ;  /* 0x000186a00f00780c */ /* 0x000fda0003f05270 */
[----:B------:R-:W-:Y:S05]  /*32d0*/  @P0 BRA `(.L_x_31) ;  /* 0xffffffd400b80947 */ /* 0x000fea000383ffff */
[----:B------:R-:W-:-:S13]  /*32e0*/  ISETP.NE.AND P0, PT, R12, 0x1869f, PT ;  /* 0x0001869f0c00780c */ /* 0x000fda0003f05270 */
[----:B------:R-:W-:Y:S05]  /*32f0*/  @!P0 BRA `(.L_x_4) ;  /* 0x00000054001c8947 */ /* 0x000fea0003800000 */
[----:B------:R-:W4:Y:S01]  /*3300*/  LDC.64 R10, c[0x0][0x390] ;  /* 0x0000e400ff0a7b82 */ /* 0x000f220000000a00 */
[C---:B------:R-:W-:Y:S01]  /*3310*/  IMAD.WIDE R8, R12.reuse, 0x4, R8 ;  /* 0x000000040c087825 */ /* 0x040fe200078e0208 */
[----:B------:R-:W-:-:S03]  /*3320*/  VIMNMX R21, PT, PT, R12, 0x1869e, !PT ;  /* 0x0001869e0c157848 */ /* 0x000fc60007fe0100 */
[----:B----4-:R-:W-:-:S07]  /*3330*/  IMAD.WIDE R10, R12, 0x4, R10 ;  /* 0x000000040c0a7825 */ /* 0x010fce00078e020a */
.L_x_92:
        /* <DEDUP_REMOVED lines=17> */
[----:B------:R-:W-:Y:S01]  /*3450*/  IMAD.MOV.U32 R14, RZ, RZ, RZ ;  /* 0x000000ffff0e7224 */ /* 0x000fe200078e00ff */
[----:B------:R-:W0:Y:S01]  /*3460*/  LDCU.64 UR8, c[0x4][URZ] ;  /* 0x01000000ff0877ac */ /* 0x000e220008000a00 */
[----:B------:R-:W-:Y:S01]  /*3470*/  LOP3.LUT R27, R15, 0x80000000, RZ, 0xfc, !PT ;  /* 0x800000000f1b7812 */ /* 0x000fe200078efcff */
[----:B------:R-:W-:Y:S01]  /*3480*/  UMOV UR5, URZ ;  /* 0x000000ff00057c82 */ /* 0x000fe20008000000 */
[----:B------:R-:W-:-:S05]  /*3490*/  UMOV UR4, URZ ;  /* 0x000000ff00047c82 */ /* 0x000fca0008000000 */
.L_x_34:
[----:B0-----:R-:W-:Y:S02]  /*34a0*/  IMAD.U32 R24, RZ, RZ, UR8 ;  /* 0x00000008ff187e24 */ /* 0x001fe4000f8e00ff */
[----:B------:R-:W-:-:S05]  /*34b0*/  IMAD.U32 R25, RZ, RZ, UR9 ;  /* 0x00000009ff197e24 */ /* 0x000fca000f8e00ff */
[----:B------:R-:W2:Y:S01]  /*34c0*/  LDG.E.CONSTANT R22, desc[UR6][R24.64] ;  /* 0x0000000618167981 */ /* 0x000ea2000c1e9900 */
[----:B------:R-:W-:Y:S01]  /*34d0*/  UIADD3 UR4, UPT, UPT, UR4, 0x1, URZ ;  /* 0x0000000104047890 */ /* 0x000fe2000fffe0ff */
[C---:B------:R-:W-:Y:S01]  /*34e0*/  ISETP.EQ.AND P0, PT, R20.reuse, RZ, PT ;  /* 0x000000ff1400720c */ /* 0x040fe20003f02270 */
[----:B------:R-:W-:Y:S01]  /*34f0*/  UIADD3 UR8, UP1, UPT, UR8, 0x4, URZ ;  /* 0x0000000408087890 */ /* 0x000fe2000ff3e0ff */
[C---:B------:R-:W-:Y:S01]  /*3500*/  ISETP.EQ.AND P1, PT, R20.reuse, 0x4, PT ;  /* 0x000000041400780c */ /* 0x040fe20003f22270 */
[----:B------:R-:W-:Y:S01]  /*3510*/  UISETP.NE.AND UP0, UPT, UR4, 0x6, UPT ;  /* 0x000000060400788c */ /* 0x000fe2000bf05270 */
[C---:B------:R-:W-:Y:S01]  /*3520*/  ISETP.EQ.AND P2, PT, R20.reuse, 0x8, PT ;  /* 0x000000081400780c */ /* 0x040fe20003f42270 */
[----:B------:R-:W-:Y:S01]  /*3530*/  UIADD3.X UR9, UPT, UPT, URZ, UR9, URZ, UP1, !UPT ;  /* 0x00000009ff097290 */ /* 0x000fe20008ffe4ff */
[C---:B------:R-:W-:Y:S02]  /*3540*/  ISETP.EQ.AND P3, PT, R20.reuse, 0xc, PT ;  /* 0x0000000c1400780c */ /* 0x040fe40003f62270 */
[----:B------:R-:W-:-:S02]  /*3550*/  ISETP.EQ.AND P4, PT, R20, 0x10, PT ;  /* 0x000000101400780c */ /* 0x000fc40003f82270 */
[C---:B------:R-:W-:Y:S01]  /*3560*/  ISETP.EQ.AND P5, PT, R20.reuse, 0x14, PT ;  /* 0x000000141400780c */ /* 0x040fe20003fa2270 */
[----:B------:R-:W-:Y:S02]  /*3570*/  VIADD R20, R20, 0x4 ;  /* 0x0000000414147836 */ /* 0x000fe40000000000 */
[----:B--2---:R-:W-:-:S03]  /*3580*/  IMAD.WIDE.U32 R22, R22, R27, RZ ;  /* 0x0000001b16167225 */ /* 0x004fc600078e00ff */
[----:B------:R-:W-:-:S04]  /*3590*/  IADD3 R15, P6, PT, R22, R14, RZ ;  /* 0x0000000e160f7210 */ /* 0x000fc80007fde0ff */
[----:B------:R-:W-:Y:S01]  /*35a0*/  IADD3.X R14, PT, PT, R23, UR5, RZ, P6, !PT ;  /* 0x00000005170e7c10 */ /* 0x000fe2000b7fe4ff */
[--C-:B------:R-:W-:Y:S01]  /*35b0*/  @P0 IMAD.MOV.U32 R3, RZ, RZ, R15.reuse ;  /* 0x000000ffff030224 */ /* 0x100fe200078e000f */
[----:B------:R-:W-:Y:S01]  /*35c0*/  @P3 MOV R17, R15 ;  /* 0x0000000f00113202 */ /* 0x000fe20000000f00 */
[--C-:B------:R-:W-:Y:S02]  /*35d0*/  @P1 IMAD.MOV.U32 R19, RZ, RZ, R15.reuse ;  /* 0x000000ffff131224 */ /* 0x100fe400078e000f */
[--C-:B------:R-:W-:Y:S02]  /*35e0*/  @P2 IMAD.MOV.U32 R18, RZ, RZ, R15.reuse ;  /* 0x000000ffff122224 */ /* 0x100fe400078e000f */
[--C-:B------:R-:W-:Y:S02]  /*35f0*/  @P4 IMAD.MOV.U32 R16, RZ, RZ, R15.reuse ;  /* 0x000000ffff104224 */ /* 0x100fe400078e000f */
[----:B------:R-:W-:Y:S01]  /*3600*/  @P5 IMAD.MOV.U32 R13, RZ, RZ, R15 ;  /* 0x000000ffff0d5224 */ /* 0x000fe200078e000f */
[----:B------:R-:W-:Y:S06]  /*3610*/  BRA.U UP0, `(.L_x_34) ;  /* 0xfffffffd00a07547 */ /* 0x000fec000b83ffff */
        /* <DEDUP_REMOVED lines=41> */
.L_x_36:
[----:B------:R-:W-:Y:S05]  /*38b0*/  BSYNC.RECONVERGENT B2 ;  /* 0x0000000000027941 */ /* 0x000fea0003800200 */
.L_x_35:
        /* <DEDUP_REMOVED lines=18> */
.L_x_33:
[----:B------:R-:W-:Y:S05]  /*39e0*/  BSYNC.RECONVERGENT B1 ;  /* 0x0000000000017941 */ /* 0x000fea0003800200 */
.L_x_32:
[----:B------:R-:W0:Y:S02]  /*39f0*/  LDC.64 R14, c[0x0][0x388] ;  /* 0x0000e200ff0e7b82 */ /* 0x000e240000000a00 */
[----:B0-----:R-:W-:-:S05]  /*3a00*/  IMAD.WIDE R14, R12, 0x4, R14 ;  /* 0x000000040c0e7825 */ /* 0x001fca00078e020e */
[----:B------:R-:W2:Y:S01]  /*3a10*/  LDG.E.STRONG.SYS R23, desc[UR6][R14.64+0x4] ;  /* 0x000004060e177981 */ /* 0x000ea2000c1f5900 */
[----:B------:R-:W-:Y:S01]  /*3a20*/  MOV R22, 0x37cbac00 ;  /* 0x37cbac0000167802 */ /* 0x000fe20000000f00 */
[----:B------:R-:W-:Y:S01]  /*3a30*/  FMUL R27, R25, R25 ;  /* 0x00000019191b7220 */ /* 0x000fe20000400000 */
[C---:B------:R-:W-:Y:S01]  /*3a40*/  LOP3.LUT R2, R24.reuse, 0x1, RZ, 0xc0, !PT ;  /* 0x0000000118027812 */ /* 0x040fe200078ec0ff */
[----:B------:R-:W-:Y:S01]  /*3a50*/  IMAD.MOV.U32 R20, RZ, RZ, 0x3d2aaabb ;  /* 0x3d2aaabbff147424 */ /* 0x000fe200078e00ff */
[----:B------:R-:W-:Y:S01]  /*3a60*/  LOP3.LUT P1, RZ, R24, 0x2, RZ, 0xc0, !PT ;  /* 0x0000000218ff7812 */ /* 0x000fe2000782c0ff */
[----:B------:R-:W-:Y:S01]  /*3a70*/  FFMA R22, R27, R22, -0.0013887860113754868507 ;  /* 0xbab607ed1b167423 */ /* 0x000fe20000000016 */
[----:B------:R-:W-:Y:S01]  /*3a80*/  ISETP.NE.U32.AND P0, PT, R2, 0x1, PT ;  /* 0x000000010200780c */ /* 0x000fe20003f05070 */
[----:B------:R-:W-:Y:S03]  /*3a90*/  BSSY.RECONVERGENT B1, `(.L_x_37) ;  /* 0x000006f000017945 */ /* 0x000fe60003800200 */
        /* <DEDUP_REMOVED lines=26> */
[----:B------:R-:W-:Y:S01]  /*3c40*/  UMOV UR4, URZ ;  /* 0x000000ff00047c82 */ /* 0x000fe20008000000 */
[----:B------:R-:W-:-:S07]  /*3c50*/  LOP3.LUT R33, R2, 0x80000000, RZ, 0xfc, !PT ;  /* 0x8000000002217812 */ /* 0x000fce00078efcff */
.L_x_39:
        /* <DEDUP_REMOVED lines=35> */
[----:B------:R-:W-:Y:S01]  /*3e90*/  @P3 IMAD.MOV.U32 R2, RZ, RZ, R3 ;  /* 0x000000ffff023224 */ /* 0x000fe200078e0003 */
[C---:B------:R-:W-:Y:S01]  /*3ea0*/  ISETP.EQ.AND P3, PT, R27.reuse, -0x4, PT ;  /* 0xfffffffc1b00780c */ /* 0x040fe20003f62270 */
[--C-:B------:R-:W-:Y:S01]  /*3eb0*/  @P4 IMAD.MOV.U32 R2, RZ, RZ, R19.reuse ;  /* 0x000000ffff024224 */ /* 0x100fe200078e0013 */
[----:B------:R-:W-:Y:S01]  /*3ec0*/  @P4 MOV R25, R3 ;  /* 0x0000000300194202 */ /* 0x000fe20000000f00 */
[----:B------:R-:W-:Y:S01]  /*3ed0*/  @P2 IMAD.MOV.U32 R25, RZ, RZ, R19 ;  /* 0x000000ffff192224 */ /* 0x000fe200078e0013 */
[----:B------:R-:W-:Y:S01]  /*3ee0*/  ISETP.EQ.AND P4, PT, R27, 0x4, PT ;  /* 0x000000041b00780c */ /* 0x000fe20003f82270 */
[--C-:B------:R-:W-:Y:S02]  /*3ef0*/  @P2 IMAD.MOV.U32 R2, RZ, RZ, R18.reuse ;  /* 0x000000ffff022224 */ /* 0x100fe400078e0012 */
[----:B------:R-:W-:Y:S01]  /*3f00*/  @P1 IMAD.MOV.U32 R25, RZ, RZ, R18 ;  /* 0x000000ffff191224 */ /* 0x000fe200078e0012 */
[----:B------:R-:W-:Y:S01]  /*3f10*/  @P0 MOV R25, R17 ;  /* 0x0000001100190202 */ /* 0x000fe20000000f00 */
[----:B------:R-:W-:-:S02]  /*3f20*/  @P1 IMAD.MOV.U32 R2, RZ, RZ, R17 ;  /* 0x000000ffff021224 */ /* 0x000fc400078e0011 */
[--C-:B------:R-:W-:Y:S02]  /*3f30*/  @P0 IMAD.MOV.U32 R2, RZ, RZ, R16.reuse ;  /* 0x000000ffff020224 */ /* 0x100fe400078e0010 */
[----:B------:R-:W-:Y:S02]  /*3f40*/  @P3 IMAD.MOV.U32 R25, RZ, RZ, R16 ;  /* 0x000000ffff193224 */ /* 0x000fe400078e0010 */
[--C-:B------:R-:W-:Y:S02]  /*3f50*/  @P3 IMAD.MOV.U32 R2, RZ, RZ, R13.reuse ;  /* 0x000000ffff023224 */ /* 0x100fe400078e000d */
[----:B------:R-:W-:Y:S01]  /*3f60*/  @P5 IMAD.MOV.U32 R25, RZ, RZ, R13 ;  /* 0x000000ffff195224 */ /* 0x000fe200078e000d */
[----:B------:R-:W-:Y:S01]  /*3f70*/  @P4 MOV R25, R29 ;  /* 0x0000001d00194202 */ /* 0x000fe20000000f00 */
        /* <DEDUP_REMOVED lines=8> */
[----:B------:R-:W-:Y:S01]  /*4000*/  SHF.L.W.U32.HI R2, R25, R24, R2 ;  /* 0x0000001819027219 */ /* 0x000fe20000010e02 */
[----:B------:R-:W-:Y:S01]  /*4010*/  @P5 IMAD.MOV.U32 R26, RZ, RZ, R16 ;  /* 0x000000ffff1a5224 */ /* 0x000fe200078e0010 */
[----:B------:R-:W-:-:S09]  /*4020*/  @P4 MOV R26, R13 ;  /* 0x0000000d001a4202 */ /* 0x000fd20000000f00 */
[----:B------:R-:W-:-:S05]  /*4030*/  @P0 IMAD.MOV.U32 R26, RZ, RZ, R29 ;  /* 0x000000ffff1a0224 */ /* 0x000fca00078e001d */
[----:B------:R-:W-:-:S07]  /*4040*/  SHF.L.W.U32.HI R25, R26, R24, R25 ;  /* 0x000000181a197219 */ /* 0x000fce0000010e19 */
.L_x_41:
[----:B------:R-:W-:Y:S05]  /*4050*/  BSYNC.RECONVERGENT B2 ;  /* 0x0000000000027941 */ /* 0x000fea0003800200 */
.L_x_40:
        /* <DEDUP_REMOVED lines=18> */
.L_x_38:
[----:B------:R-:W-:Y:S05]  /*4180*/  BSYNC.RECONVERGENT B1 ;  /* 0x0000000000017941 */ /* 0x000fea0003800200 */
.L_x_37:
[----:B------:R-:W2:Y:S01]  /*4190*/  LDG.E.STRONG.SYS R29, desc[UR6][R6.64] ;  /* 0x00000006061d7981 */ /* 0x000ea2000c1f5900 */
[----:B------:R-:W-:Y:S02]  /*41a0*/  IMAD.MOV.U32 R26, RZ, RZ, 0x37cbac00 ;  /* 0x37cbac00ff1a7424 */ /* 0x000fe400078e00ff */
        /* <DEDUP_REMOVED lines=34> */
.L_x_44:
        /* <DEDUP_REMOVED lines=63> */
.L_x_46:
[----:B------:R-:W-:Y:S05]  /*47c0*/  BSYNC.RECONVERGENT B2 ;  /* 0x0000000000027941 */ /* 0x000fea0003800200 */
.L_x_45:
[C---:B------:R-:W-:Y:S01]  /*47d0*/  SHF.L.W.U32.HI R31, R25.reuse, 0x2, R2 ;  /* 0x00000002191f7819 */ /* 0x040fe20000010e02 */
[----:B------:R-:W-:Y:S01]  /*47e0*/  UMOV UR4, 0x54442d19 ;  /* 0x54442d1900047882 */ /* 0x000fe20000000000 */
[----:B------:R-:W-:Y:S01]  /*47f0*/  SHF.L.U32 R25, R25, 0x2, RZ ;  /* 0x0000000219197819 */ /* 0x000fe200000006ff */
        /* <DEDUP_REMOVED lines=15> */
.L_x_43:
[----:B------:R-:W-:Y:S05]  /*48f0*/  BSYNC.RECONVERGENT B1 ;  /* 0x0000000000017941 */ /* 0x000fea0003800200 */
.L_x_42:
[----:B------:R0:W2:Y:S01]  /*4900*/  LDG.E.STRONG.SYS R28, desc[UR6][R14.64+0x4] ;  /* 0x000004060e1c7981 */ /* 0x0000a2000c1f5900 */
[----:B------:R-:W-:Y:S02]  /*4910*/  IMAD.MOV.U32 R26, RZ, RZ, 0x37cbac00 ;  /* 0x37cbac00ff1a7424 */ /* 0x000fe400078e00ff */
[----:B------:R-:W-:Y:S01]  /*4920*/  FMUL R25, R2, R2 ;  /* 0x0000000202197220 */ /* 0x000fe20000400000 */
[C---:B------:R-:W-:Y:S01]  /*4930*/  LOP3.LUT R24, R31.reuse, 0x1, RZ, 0xc0, !PT ;  /* 0x000000011f187812 */ /* 0x040fe200078ec0ff */
[----:B------:R-:W-:Y:S01]  /*4940*/  VIADD R31, R31, 0x1 ;  /* 0x000000011f1f7836 */ /* 0x000fe20000000000 */
[----:B------:R-:W-:Y:S01]  /*4950*/  BSSY.RECONVERGENT B1, `(.L_x_47) ;  /* 0x0000071000017945 */ /* 0x000fe20003800200 */
[----:B------:R-:W-:Y:S01]  /*4960*/  FFMA R26, R25, R26, -0.0013887860113754868507 ;  /* 0xbab607ed191a7423 */ /* 0x000fe2000000001a */
[----:B------:R-:W-:Y:S02]  /*4970*/  ISETP.NE.U32.AND P0, PT, R24, 0x1, PT ;  /* 0x000000011800780c */ /* 0x000fe40003f05070 */
[----:B------:R-:W-:-:S02]  /*4980*/  LOP3.LUT P1, RZ, R31, 0x2, RZ, 0xc0, !PT ;  /* 0x000000021fff7812 */ /* 0x000fc4000782c0ff */
[----:B------:R-:W-:Y:S02]  /*4990*/  FSEL R26, R26, -0.00019574658654164522886, P0 ;  /* 0xb94d41531a1a7808 */ /* 0x000fe40000000000 */
[----:B0-----:R-:W-:Y:S02]  /*49a0*/  FSEL R14, R20, 0.0083327032625675201416, P0 ;  /* 0x3c0885e4140e7808 */ /* 0x001fe40000000000 */
[----:B------:R-:W-:Y:S02]  /*49b0*/  FSEL R24, -R22, -0.16666662693023681641, P0 ;  /* 0xbe2aaaa816187808 */ /* 0x000fe40000000100 */
        /* <DEDUP_REMOVED lines=24> */
.L_x_49:
[----:B------:R-:W0:Y:S02]  /*4b40*/  LDC.64 R24, c[0x4][RZ] ;  /* 0x01000000ff187b82 */ /* 0x000e240000000a00 */
[----:B0-----:R-:W-:-:S06]  /*4b50*/  IMAD.WIDE.U32 R24, R29, 0x4, R24 ;  /* 0x000000041d187825 */ /* 0x001fcc00078e0018 */
[----:B------:R-:W2:Y:S01]  /*4b60*/  LDG.E.CONSTANT R24, desc[UR6][R24.64] ;  /* 0x0000000618187981 */ /* 0x000ea2000c1e9900 */
[C---:B------:R-:W-:Y:S01]  /*4b70*/  IMAD.SHL.U32 R2, R29.reuse, 0x4, RZ ;  /* 0x000000041d027824 */ /* 0x040fe200078e00ff */
[----:B------:R-:W-:-:S04]  /*4b80*/  IADD3 R29, PT, PT, R29, 0x1, RZ ;  /* 0x000000011d1d7810 */ /* 0x000fc80007ffe0ff */
        /* <DEDUP_REMOVED lines=36> */
[--C-:B------:R-:W-:Y:S01]  /*4dd0*/  @P2 IMAD.MOV.U32 R2, RZ, RZ, R18.reuse ;  /* 0x000000ffff022224 */ /* 0x100fe200078e0012 */
[----:B------:R-:W-:Y:S01]  /*4de0*/  @P1 MOV R2, R17 ;  /* 0x0000001100021202 */ /* 0x000fe20000000f00 */
[----:B------:R-:W-:Y:S02]  /*4df0*/  @P1 IMAD.MOV.U32 R25, RZ, RZ, R18 ;  /* 0x000000ffff191224 */ /* 0x000fe400078e0012 */
[----:B------:R-:W-:-:S02]  /*4e00*/  @P0 IMAD.MOV.U32 R25, RZ, RZ, R17 ;  /* 0x000000ffff190224 */ /* 0x000fc400078e0011 */
        /* <DEDUP_REMOVED lines=18> */
.L_x_51:
[----:B------:R-:W-:Y:S05]  /*4f30*/  BSYNC.RECONVERGENT B2 ;  /* 0x0000000000027941 */ /* 0x000fea0003800200 */
.L_x_50:
        /* <DEDUP_REMOVED lines=18> */
.L_x_48:
[----:B------:R-:W-:Y:S05]  /*5060*/  BSYNC.RECONVERGENT B1 ;  /* 0x0000000000017941 */ /* 0x000fea0003800200 */
.L_x_47:
[----:B------:R-:W0:Y:S02]  /*5070*/  LDC.64 R24, c[0x0][0x380] ;  /* 0x0000e000ff187b82 */ /* 0x000e240000000a00 */
[----:B0-----:R-:W-:-:S06]  /*5080*/  IMAD.WIDE R24, R12, 0x4, R24 ;  /* 0x000000040c187825 */ /* 0x001fcc00078e0218 */
[----:B------:R-:W2:Y:S04]  /*5090*/  LDG.E.STRONG.SYS R24, desc[UR6][R24.64+0x4] ;  /* 0x0000040618187981 */ /* 0x000ea8000c1f5900 */
[----:B------:R-:W2:Y:S01]  /*50a0*/  LDG.E.STRONG.SYS R15, desc[UR6][R4.64] ;  /* 0x00000006040f7981 */ /* 0x000ea2000c1f5900 */
[----:B------:R-:W-:Y:S01]  /*50b0*/  IMAD.MOV.U32 R28, RZ, RZ, 0x37cbac00 ;  /* 0x37cbac00ff1c7424 */ /* 0x000fe200078e00ff */
        /* <DEDUP_REMOVED lines=8> */
[C---:B------:R-:W-:Y:S01]  /*5140*/  FFMA R28, R15.reuse, R28, -0.0013887860113754868507 ;  /* 0xbab607ed0f1c7423 */ /* 0x040fe2000000001c */
        /* <DEDUP_REMOVED lines=27> */
.L_x_54:
        /* <DEDUP_REMOVED lines=63> */
.L_x_56:
[----:B------:R-:W-:Y:S05]  /*56f0*/  BSYNC.RECONVERGENT B2 ;  /* 0x0000000000027941 */ /* 0x000fea0003800200 */
.L_x_55:
        /* <DEDUP_REMOVED lines=18> */
.L_x_53:
[----:B------:R-:W-:Y:S05]  /*5820*/  BSYNC.RECONVERGENT B1 ;  /* 0x0000000000017941 */ /* 0x000fea0003800200 */
.L_x_52:
[----:B------:R-:W-:Y:S02]  /*5830*/  IMAD.MOV.U32 R14, RZ, RZ, 0x37cbac00 ;  /* 0x37cbac00ff0e7424 */ /* 0x000fe400078e00ff */
[----:B------:R-:W-:Y:S01]  /*5840*/  FMUL R15, R2, R2 ;  /* 0x00000002020f7220 */ /* 0x000fe20000400000 */
[C---:B------:R-:W-:Y:S01]  /*5850*/  LOP3.LUT R24, R27.reuse, 0x1, RZ, 0xc0, !PT ;  /* 0x000000011b187812 */ /* 0x040fe200078ec0ff */
[----:B------:R-:W-:Y:S01]  /*5860*/  VIADD R27, R27, 0x1 ;  /* 0x000000011b1b7836 */ /* 0x000fe20000000000 */
[----:B------:R-:W-:Y:S01]  /*5870*/  BSSY.RECONVERGENT B1, `(.L_x_57) ;  /* 0x0000053000017945 */ /* 0x000fe20003800200 */
[----:B------:R-:W-:Y:S01]  /*5880*/  FFMA R14, R15, R14, -0.0013887860113754868507 ;  /* 0xbab607ed0f0e7423 */ /* 0x000fe2000000000e */
[----:B------:R-:W-:Y:S02]  /*5890*/  ISETP.NE.U32.AND P0, PT, R24, 0x1, PT ;  /* 0x000000011800780c */ /* 0x000fe40003f05070 */
[----:B------:R-:W-:Y:S02]  /*58a0*/  LOP3.LUT P1, RZ, R27, 0x2, RZ, 0xc0, !PT ;  /* 0x000000021bff7812 */ /* 0x000fe4000782c0ff */
[----:B------:R-:W-:-:S02]  /*58b0*/  FSEL R14, R14, -0.00019574658654164522886, P0 ;  /* 0xb94d41530e0e7808 */ /* 0x000fc40000000000 */
[----:B------:R-:W-:Y:S02]  /*58c0*/  FSEL R24, R20, 0.0083327032625675201416, P0 ;  /* 0x3c0885e414187808 */ /* 0x000fe40000000000 */
[----:B------:R-:W-:Y:S02]  /*58d0*/  FSEL R2, R2, 1, !P0 ;  /* 0x3f80000002027808 */ /* 0x000fe40004000000 */
[----:B------:R-:W-:Y:S01]  /*58e0*/  FSEL R27, -R22, -0.16666662693023681641, P0 ;  /* 0xbe2aaaa8161b7808 */ /* 0x000fe20000000100 */
[C---:B------:R-:W-:Y:S02]  /*58f0*/  FFMA R14, R15.reuse, R14, R24 ;  /* 0x0000000e0f0e7223 */ /* 0x040fe40000000018 */
[C---:B------:R-:W-:Y:S02]  /*5900*/  FFMA R25, R15.reuse, R2, RZ ;  /* 0x000000020f197223 */ /* 0x040fe400000000ff */
[----:B------:R-:W-:-:S04]  /*5910*/  FFMA R14, R15, R14, R27 ;  /* 0x0000000e0f0e7223 */ /* 0x000fc8000000001b */
        /* <DEDUP_REMOVED lines=12> */
[----:B------:R-:W-:Y:S01]  /*59e0*/  FSEL R14, R15, RZ, P1 ;  /* 0x000000ff0f0e7208 */ /* 0x000fe20000800000 */
[----:B------:R-:W-:Y:S01]  /*59f0*/  IMAD.MOV.U32 R15, RZ, RZ, 0x3d10ecef ;  /* 0x3d10ecefff0f7424 */ /* 0x000fe200078e00ff */
        /* <DEDUP_REMOVED lines=21> */
[----:B------:R-:W-:-:S05]  /*5b50*/  IMAD.U32 R23, RZ, RZ, UR4 ;  /* 0x00000004ff177e24 */ /* 0x000fca000f8e00ff */
[----:B------:R-:W-:Y:S01]  /*5b60*/  IADD3 R15, PT, PT, R23, 0x13b0, RZ ;  /* 0x000013b0170f7810 */ /* 0x000fe20007ffe0ff */
[----:B0-----:R-:W-:-:S05]  /*5b70*/  IMAD.U32 R24, RZ, RZ, UR5 ;  /* 0x00000005ff187e24 */ /* 0x001fca000f8e00ff */
[----:B------:R-:W-:-:S05]  /*5b80*/  LEA R15, R24, R15, 0x18 ;  /* 0x0000000f180f7211 */ /* 0x000fca00078ec0ff */
[----:B-1----:R-:W-:-:S05]  /*5b90*/  IMAD R2, R2, 0x4, R15 ;  /* 0x0000000402027824 */ /* 0x002fca00078e020f */
[----:B------:R0:W-:Y:S01]  /*5ba0*/  ATOMS.POPC.INC.32 RZ, [R2+URZ+-0x870] ;  /* 0xfff7900002ff7f8c */ /* 0x0001e2000d8000ff */
[----:B------:R-:W-:Y:S05]  /*5bb0*/  BRA `(.L_x_59) ;  /* 0x0000000000787947 */ /* 0x000fea0003800000 */
.L_x_58:
[----:B------:R-:W-:-:S13]  /*5bc0*/  FSETP.GT.AND P0, PT, R14, 359, PT ;  /* 0x43b380000e00780b */ /* 0x000fda0003f04000 */
[----:B------:R-:W-:Y:S05]  /*5bd0*/  @!P0 BRA `(.L_x_60) ;  /* 0x0000000000248947 */ /* 0x000fea0003800000 */
[----:B------:R-:W0:Y:S01]  /*5be0*/  S2UR UR5, SR_CgaCtaId ;  /* 0x00000000000579c3 */ /* 0x000e220000008800 */
[----:B------:R-:W-:Y:S02]  /*5bf0*/  UMOV UR4, 0x400 ;  /* 0x0000040000047882 */ /* 0x000fe40000000000 */
[----:B------:R-:W-:-:S04]  /*5c00*/  IMAD.U32 R23, RZ, RZ, UR4 ;  /* 0x00000004ff177e24 */ /* 0x000fc8000f8e00ff */
[----:B------:R-:W-:Y:S02]  /*5c10*/  VIADD R15, R23, 0x10e0 ;  /* 0x000010e0170f7836 */ /* 0x000fe40000000000 */
[----:B0-----:R-:W-:-:S05]  /*5c20*/  IMAD.U32 R24, RZ, RZ, UR5 ;  /* 0x00000005ff187e24 */ /* 0x001fca000f8e00ff */
[----:B------:R-:W-:-:S04]  /*5c30*/  LEA R15, R24, R15, 0x18 ;  /* 0x0000000f180f7211 */ /* 0x000fc800078ec0ff */
[----:B-1----:R-:W-:-:S05]  /*5c40*/  LEA R2, R2, R15, 0x2 ;  /* 0x0000000f02027211 */ /* 0x002fca00078e10ff */
[----:B------:R1:W-:Y:S01]  /*5c50*/  ATOMS.POPC.INC.32 RZ, [R2+URZ+-0x5a0] ;  /* 0xfffa600002ff7f8c */ /* 0x0003e2000d8000ff */
[----:B------:R-:W-:Y:S05]  /*5c60*/  BRA `(.L_x_59) ;  /* 0x00000000004c7947 */ /* 0x000fea0003800000 */
.L_x_60:
[----:B------:R-:W-:-:S13]  /*5c70*/  FSETP.GT.AND P0, PT, R14, 179, PT ;  /* 0x433300000e00780b */ /* 0x000fda0003f04000 */
[----:B------:R-:W-:Y:S05]  /*5c80*/  @!P0 BRA `(.L_x_61) ;  /* 0x0000000000248947 */ /* 0x000fea0003800000 */
[----:B------:R-:W0:Y:S01]  /*5c90*/  S2UR UR5, SR_CgaCtaId ;  /* 0x00000000000579c3 */ /* 0x000e220000008800 */
[----:B------:R-:W-:Y:S02]  /*5ca0*/  UMOV UR4, 0x400 ;  /* 0x0000040000047882 */ /* 0x000fe40000000000 */
[----:B------:R-:W-:-:S04]  /*5cb0*/  IMAD.U32 R23, RZ, RZ, UR4 ;  /* 0x00000004ff177e24 */ /* 0x000fc8000f8e00ff */
[----:B------:R-:W-:Y:S02]  /*5cc0*/  VIADD R15, R23, 0xe10 ;  /* 0x00000e10170f7836 */ /* 0x000fe40000000000 */
[----:B0-----:R-:W-:-:S05]  /*5cd0*/  IMAD.U32 R24, RZ, RZ, UR5 ;  /* 0x00000005ff187e24 */ /* 0x001fca000f8e00ff */
[----:B------:R-:W-:-:S05]  /*5ce0*/  LEA R15, R24, R15, 0x18 ;  /* 0x0000000f180f7211 */ /* 0x000fca00078ec0ff */
[----:B-1----:R-:W-:-:S05]  /*5cf0*/  IMAD R2, R2, 0x4, R15 ;  /* 0x0000000402027824 */ /* 0x002fca00078e020f */
[----:B------:R2:W-:Y:S01]  /*5d00*/  ATOMS.POPC.INC.32 RZ, [R2+URZ+-0x2cc] ;  /* 0xfffd340002ff7f8c */ /* 0x0005e2000d8000ff */
[----:B------:R-:W-:Y:S05]  /*5d10*/  BRA `(.L_x_59) ;  /* 0x0000000000207947 */ /* 0x000fea0003800000 */
.L_x_61:
[----:B------:R-:W0:Y:S01]  /*5d20*/  S2UR UR5, SR_CgaCtaId ;  /* 0x00000000000579c3 */ /* 0x000e220000008800 */
[----:B------:R-:W-:Y:S02]  /*5d30*/  UMOV UR4, 0x400 ;  /* 0x0000040000047882 */ /* 0x000fe40000000000 */
[----:B------:R-:W-:-:S05]  /*5d40*/  MOV R23, UR4 ;  /* 0x0000000400177c02 */ /* 0x000fca0008000f00 */
[----:B------:R-:W-:Y:S02]  /*5d50*/  VIADD R15, R23, 0xb40 ;  /* 0x00000b40170f7836 */ /* 0x000fe40000000000 */
[----:B0-----:R-:W-:-:S05]  /*5d60*/  IMAD.U32 R24, RZ, RZ, UR5 ;  /* 0x00000005ff187e24 */ /* 0x001fca000f8e00ff */
[----:B------:R-:W-:-:S05]  /*5d70*/  LEA R15, R24, R15, 0x18 ;  /* 0x0000000f180f7211 */ /* 0x000fca00078ec0ff */
[----:B-1----:R-:W-:-:S05]  /*5d80*/  IMAD R2, R2, 0x4, R15 ;  /* 0x0000000402027824 */ /* 0x002fca00078e020f */
[----:B------:R3:W-:Y:S02]  /*5d90*/  ATOMS.POPC.INC.32 RZ, [R2+URZ] ;  /* 0x0000000002ff7f8c */ /* 0x0007e4000d8000ff */
.L_x_59:
[----:B------:R-:W-:Y:S05]  /*5da0*/  BSYNC.RECONVERGENT B1 ;  /* 0x0000000000017941 */ /* 0x000fea0003800200 */
.L_x_57:
        /* <DEDUP_REMOVED lines=15> */
[----:B------:R-:W-:Y:S01]  /*5ea0*/  SHF.L.U32 R14, R2, 0x8, RZ ;  /* 0x00000008020e7819 */ /* 0x000fe200000006ff */
[----:B------:R-:W-:Y:S01]  /*5eb0*/  IMAD.MOV.U32 R25, RZ, RZ, RZ ;  /* 0x000000ffff197224 */ /* 0x000fe200078e00ff */
[----:B------:R-:W-:Y:S01]  /*5ec0*/  UMOV UR4, URZ ;  /* 0x000000ff00047c82 */ /* 0x000fe20008000000 */
[----:B------:R-:W-:Y:S01]  /*5ed0*/  IMAD.MOV.U32 R29, RZ, RZ, RZ ;  /* 0x000000ffff1d7224 */ /* 0x000fe200078e00ff */
[----:B------:R-:W-:-:S07]  /*5ee0*/  LOP3.LUT R31, R14, 0x80000000, RZ, 0xfc, !PT ;  /* 0x800000000e1f7812 */ /* 0x000fce00078efcff */
.L_x_64:
        /* <DEDUP_REMOVED lines=17> */
[-C--:B------:R-:W-:Y:S01]  /*6000*/  @P0 MOV R3, R26.reuse ;  /* 0x0000001a00030202 */ /* 0x080fe20000000f00 */
[--C-:B------:R-:W-:Y:S01]  /*6010*/  @P3 IMAD.MOV.U32 R17, RZ, RZ, R26.reuse ;  /* 0x000000ffff113224 */ /* 0x100fe200078e001a */
[----:B------:R-:W-:Y:S01]  /*6020*/  @P1 MOV R13, R26 ;  /* 0x0000001a000d1202 */ /* 0x000fe20000000f00 */
[----:B------:R-:W-:-:S08]  /*6030*/  @P2 IMAD.MOV.U32 R16, RZ, RZ, R26 ;  /* 0x000000ffff102224 */ /* 0x000fd000078e001a */
        /* <DEDUP_REMOVED lines=42> */
.L_x_66:
[----:B------:R-:W-:Y:S05]  /*62e0*/  BSYNC.RECONVERGENT B2 ;  /* 0x0000000000027941 */ /* 0x000fea0003800200 */
.L_x_65:
        /* <DEDUP_REMOVED lines=18> */
.L_x_63:
[----:B------:R-:W-:Y:S05]  /*6410*/  BSYNC.RECONVERGENT B1 ;  /* 0x0000000000017941 */ /* 0x000fea0003800200 */
.L_x_62:
[----:B------:R-:W0:Y:S02]  /*6420*/  LDC.64 R14, c[0x0][0x398] ;  /* 0x0000e600ff0e7b82 */ /* 0x000e240000000a00 */
[----:B0-----:R-:W-:-:S05]  /*6430*/  IMAD.WIDE R14, R12, 0x4, R14 ;  /* 0x000000040c0e7825 */ /* 0x001fca00078e020e */
[----:B------:R-:W2:Y:S01]  /*6440*/  LDG.E.STRONG.SYS R25, desc[UR6][R14.64+0x4] ;  /* 0x000004060e197981 */ /* 0x000ea2000c1f5900 */
[C---:B------:R-:W-:Y:S01]  /*6450*/  LOP3.LUT R2, R28.reuse, 0x1, RZ, 0xc0, !PT ;  /* 0x000000011c027812 */ /* 0x040fe200078ec0ff */
[----:B------:R-:W-:Y:S02]  /*6460*/  IMAD.MOV.U32 R26, RZ, RZ, 0x37cbac00 ;  /* 0x37cbac00ff1a7424 */ /* 0x000fe400078e00ff */
[----:B------:R-:W-:Y:S01]  /*6470*/  FMUL R27, R29, R29 ;  /* 0x0000001d1d1b7220 */ /* 0x000fe20000400000 */
[----:B------:R-:W-:Y:S01]  /*6480*/  LOP3.LUT P1, RZ, R28, 0x2, RZ, 0xc0, !PT ;  /* 0x000000021cff7812 */ /* 0x000fe2000782c0ff */
[----:B------:R-:W-:Y:S01]  /*6490*/  BSSY.RECONVERGENT B1, `(.L_x_67) ;  /* 0x0000070000017945 */ /* 0x000fe20003800200 */
[----:B------:R-:W-:Y:S01]  /*64a0*/  ISETP.NE.U32.AND P0, PT, R2, 0x1, PT ;  /* 0x000000010200780c */ /* 0x000fe20003f05070 */
[----:B------:R-:W-:-:S03]  /*64b0*/  FFMA R2, R27, R26, -0.0013887860113754868507 ;  /* 0xbab607ed1b027423 */ /* 0x000fc6000000001a */
[----:B------:R-:W-:Y:S02]  /*64c0*/  FSEL R20, R20, 0.0083327032625675201416, !P0 ;  /* 0x3c0885e414147808 */ /* 0x000fe40004000000 */
[----:B------:R-:W-:Y:S02]  /*64d0*/  FSEL R2, R2, -0.00019574658654164522886, !P0 ;  /* 0xb94d415302027808 */ /* 0x000fe40004000000 */
[----:B------:R-:W-:-:S03]  /*64e0*/  FSEL R22, -R22, -0.16666662693023681641, !P0 ;  /* 0xbe2aaaa816167808 */ /* 0x000fc60004000100 */
        /* <DEDUP_REMOVED lines=21> */
[----:B------:R-:W-:Y:S01]  /*6640*/  IMAD.MOV.U32 R33, RZ, RZ, RZ ;  /* 0x000000ffff217224 */ /* 0x000fe200078e00ff */
[----:B------:R-:W-:Y:S02]  /*6650*/  UMOV UR4, URZ ;  /* 0x000000ff00047c82 */ /* 0x000fe40008000000 */
[----:B------:R-:W-:-:S07]  /*6660*/  LOP3.LUT R35, R2, 0x80000000, RZ, 0xfc, !PT ;  /* 0x8000000002237812 */ /* 0x000fce00078efcff */
.L_x_69:
        /* <DEDUP_REMOVED lines=38> */
[----:B------:R-:W-:Y:S01]  /*68d0*/  @P4 IMAD.MOV.U32 R2, RZ, RZ, R19 ;  /* 0x000000ffff024224 */ /* 0x000fe200078e0013 */
[----:B------:R-:W-:Y:S01]  /*68e0*/  ISETP.EQ.AND P4, PT, R28, 0x4, PT ;  /* 0x000000041c00780c */ /* 0x000fe20003f82270 */
[--C-:B------:R-:W-:Y:S01]  /*68f0*/  @P2 IMAD.MOV.U32 R2, RZ, RZ, R18.reuse ;  /* 0x000000ffff022224 */ /* 0x100fe200078e0012 */
[----:B------:R-:W-:Y:S01]  /*6900*/  @P2 MOV R26, R19 ;  /* 0x00000013001a2202 */ /* 0x000fe20000000f00 */
[----:B------:R-:W-:Y:S02]  /*6910*/  @P1 IMAD.MOV.U32 R26, RZ, RZ, R18 ;  /* 0x000000ffff1a1224 */ /* 0x000fe400078e0012 */
[--C-:B------:R-:W-:Y:S01]  /*6920*/  @P1 IMAD.MOV.U32 R2, RZ, RZ, R17.reuse ;  /* 0x000000ffff021224 */ /* 0x100fe200078e0011 */
[----:B------:R-:W-:Y:S01]  /*6930*/  @P0 MOV R2, R16 ;  /* 0x0000001000020202 */ /* 0x000fe20000000f00 */
[----:B------:R-:W-:-:S02]  /*6940*/  @P0 IMAD.MOV.U32 R26, RZ, RZ, R17 ;  /* 0x000000ffff1a0224 */ /* 0x000fc400078e0011 */
        /* <DEDUP_REMOVED lines=17> */
.L_x_71:
[----:B------:R-:W-:Y:S05]  /*6a60*/  BSYNC.RECONVERGENT B2 ;  /* 0x0000000000027941 */ /* 0x000fea0003800200 */
.L_x_70:
        /* <DEDUP_REMOVED lines=18> */
.L_x_68:
[----:B------:R-:W-:Y:S05]  /*6b90*/  BSYNC.RECONVERGENT B1 ;  /* 0x0000000000017941 */ /* 0x000fea0003800200 */
.L_x_67:
[----:B------:R-:W2:Y:S01]  /*6ba0*/  LDG.E.STRONG.SYS R22, desc[UR6][R8.64] ;  /* 0x0000000608167981 */ /* 0x000ea2000c1f5900 */
[----:B------:R-:W-:Y:S01]  /*6bb0*/  LOP3.LUT R25, R30, 0x1, RZ, 0xc0, !PT ;  /* 0x000000011e197812 */ /* 0x000fe200078ec0ff */
[----:B------:R-:W-:Y:S02]  /*6bc0*/  IMAD.MOV.U32 R26, RZ, RZ, 0x37cbac00 ;  /* 0x37cbac00ff1a7424 */ /* 0x000fe400078e00ff */
[----:B------:R-:W-:Y:S01]  /*6bd0*/  FMUL R27, R2, R2 ;  /* 0x00000002021b7220 */ /* 0x000fe20000400000 */
[----:B------:R-:W-:Y:S01]  /*6be0*/  IMAD.MOV.U32 R28, RZ, RZ, 0x3d2aaabb ;  /* 0x3d2aaabbff1c7424 */ /* 0x000fe200078e00ff */
[----:B------:R-:W-:Y:S01]  /*6bf0*/  ISETP.NE.U32.AND P0, PT, R25, 0x1, PT ;  /* 0x000000011900780c */ /* 0x000fe20003f05070 */
[----:B------:R-:W-:Y:S02]  /*6c00*/  IMAD.MOV.U32 R29, RZ, RZ, 0x3effffff ;  /* 0x3effffffff1d7424 */ /* 0x000fe400078e00ff */
[----:B------:R-:W-:Y:S01]  /*6c10*/  FFMA R26, R27, R26, -0.0013887860113754868507 ;  /* 0xbab607ed1b1a7423 */ /* 0x000fe2000000001a */
[----:B------:R-:W-:Y:S01]  /*6c20*/  BSSY.RECONVERGENT B1, `(.L_x_72) ;  /* 0x0000070000017945 */ /* 0x000fe20003800200 */
[----:B------:R-:W-:-:S02]  /*6c30*/  FSEL R28, R28, 0.0083327032625675201416, !P0 ;  /* 0x3c0885e41c1c7808 */ /* 0x000fc40004000000 */
[----:B------:R-:W-:Y:S02]  /*6c40*/  FSEL R29, -R29, -0.16666662693023681641, !P0 ;  /* 0xbe2aaaa81d1d7808 */ /* 0x000fe40004000100 */
[----:B------:R-:W-:Y:S02]  /*6c50*/  FSEL R26, R26, -0.00019574658654164522886, !P0 ;  /* 0xb94d41531a1a7808 */ /* 0x000fe40004000000 */
[----:B------:R-:W-:Y:S02]  /*6c60*/  FSEL R2, R2, 1, P0 ;  /* 0x3f80000002027808 */ /* 0x000fe40000000000 */
[----:B------:R-:W-:Y:S01]  /*6c70*/  LOP3.LUT P0, RZ, R30, 0x2, RZ, 0xc0, !PT ;  /* 0x000000021eff7812 */ /* 0x000fe2000780c0ff */
[----:B------:R-:W-:-:S04]  /*6c80*/  FFMA R26, R27, R26, R28 ;  /* 0x0000001a1b1a7223 */ /* 0x000fc8000000001c */
[C---:B------:R-:W-:Y:S01]  /*6c90*/  FFMA R26, R27.reuse, R26, R29 ;  /* 0x0000001a1b1a7223 */ /* 0x040fe2000000001d */
[----:B------:R-:W-:-:S04]  /*6ca0*/  FFMA R27, R27, R2, RZ ;  /* 0x000000021b1b7223 */ /* 0x000fc800000000ff */
[----:B------:R-:W-:-:S04]  /*6cb0*/  FFMA R27, R27, R26, R2 ;  /* 0x0000001a1b1b7223 */ /* 0x000fc80000000002 */
[----:B------:R-:W-:-:S04]  /*6cc0*/  @P0 FADD R27, RZ, -R27 ;  /* 0x8000001bff1b0221 */ /* 0x000fc80000000000 */
[----:B------:R-:W-:Y:S01]  /*6cd0*/  FMUL R20, R20, R27 ;  /* 0x0000001b14147220 */ /* 0x000fe20000400000 */
[----:B--2---:R-:W-:-:S04]  /*6ce0*/  FMUL R22, R22, 0.00029074074700474739075 ;  /* 0x39986e9016167820 */ /* 0x004fc80000400000 */
[C---:B------:R-:W-:Y:S01]  /*6cf0*/  FMUL R31, R22.reuse, 0.63661974668502807617 ;  /* 0x3f22f983161f7820 */ /* 0x040fe20000400000 */
[----:B------:R-:W-:-:S03]  /*6d00*/  FSETP.GE.AND P1, PT, |R22|, 105615, PT ;  /* 0x47ce47801600780b */ /* 0x000fc60003f26200 */
        /* <DEDUP_REMOVED lines=15> */
.L_x_74:
        /* <DEDUP_REMOVED lines=63> */
.L_x_76:
[----:B------:R-:W-:Y:S05]  /*71f0*/  BSYNC.RECONVERGENT B2 ;  /* 0x0000000000027941 */ /* 0x000fea0003800200 */
.L_x_75:
        /* <DEDUP_REMOVED lines=18> */
.L_x_73:
[----:B------:R-:W-:Y:S05]  /*7320*/  BSYNC.RECONVERGENT B1 ;  /* 0x0000000000017941 */ /* 0x000fea0003800200 */
.L_x_72:
[----:B------:R0:W2:Y:S01]  /*7330*/  LDG.E.STRONG.SYS R22, desc[UR6][R14.64+0x4] ;  /* 0x000004060e167981 */ /* 0x0000a2000c1f5900 */
[C---:B------:R-:W-:Y:S01]  /*7340*/  LOP3.LUT R26, R25.reuse, 0x1, RZ, 0xc0, !PT ;  /* 0x00000001191a7812 */ /* 0x040fe200078ec0ff */
[----:B------:R-:W-:Y:S02]  /*7350*/  IMAD.MOV.U32 R28, RZ, RZ, 0x37cbac00 ;  /* 0x37cbac00ff1c7424 */ /* 0x000fe400078e00ff */
[----:B------:R-:W-:Y:S01]  /*7360*/  FMUL R27, R2, R2 ;  /* 0x00000002021b7220 */ /* 0x000fe20000400000 */
[----:B------:R-:W-:Y:S01]  /*7370*/  VIADD R25, R25, 0x1 ;  /* 0x0000000119197836 */ /* 0x000fe20000000000 */
[----:B------:R-:W-:Y:S01]  /*7380*/  ISETP.NE.U32.AND P0, PT, R26, 0x1, PT ;  /* 0x000000011a00780c */ /* 0x000fe20003f05070 */
[----:B------:R-:W-:Y:S02]  /*7390*/  IMAD.MOV.U32 R26, RZ, RZ, 0x3d2aaabb ;  /* 0x3d2aaabbff1a7424 */ /* 0x000fe400078e00ff */
[----:B------:R-:W-:Y:S01]  /*73a0*/  FFMA R28, R27, R28, -0.0013887860113754868507 ;  /* 0xbab607ed1b1c7423 */ /* 0x000fe2000000001c */
[----:B------:R-:W-:Y:S01]  /*73b0*/  BSSY.RECONVERGENT B1, `(.L_x_77) ;  /* 0x0000070000017945 */ /* 0x000fe20003800200 */
[----:B------:R-:W-:-:S02]  /*73c0*/  FSEL R2, R2, 1, !P0 ;  /* 0x3f80000002027808 */ /* 0x000fc40004000000 */
[----:B0-----:R-:W-:Y:S02]  /*73d0*/  FSEL R14, R26, 0.0083327032625675201416, P0 ;  /* 0x3c0885e41a0e7808 */ /* 0x001fe40000000000 */
[----:B------:R-:W-:Y:S02]  /*73e0*/  MOV R26, 0x3effffff ;  /* 0x3effffff001a7802 */ /* 0x000fe40000000f00 */
[----:B------:R-:W-:Y:S02]  /*73f0*/  FSEL R28, R28, -0.00019574658654164522886, P0 ;  /* 0xb94d41531c1c7808 */ /* 0x000fe40000000000 */
[----:B------:R-:W-:Y:S02]  /*7400*/  FSEL R26, -R26, -0.16666662693023681641, P0 ;  /* 0xbe2aaaa81a1a7808 */ /* 0x000fe40000000100 */
[----:B------:R-:W-:Y:S01]  /*7410*/  LOP3.LUT P1, RZ, R25, 0x2, RZ, 0xc0, !PT ;  /* 0x0000000219ff7812 */ /* 0x000fe2000782c0ff */
        /* <DEDUP_REMOVED lines=23> */
.L_x_79:
        /* <DEDUP_REMOVED lines=53> */
[----:B------:R-:W-:Y:S01]  /*78e0*/  @P1 MOV R27, R19 ;  /* 0x00000013001b1202 */ /* 0x000fe20000000f00 */
[----:B------:R-:W-:Y:S01]  /*78f0*/  @P0 IMAD.MOV.U32 R27, RZ, RZ, R18 ;  /* 0x000000ffff1b0224 */ /* 0x000fe200078e0012 */
[----:B------:R-:W-:Y:S01]  /*7900*/  ISETP.EQ.AND P0, PT, R28, 0x8, PT ;  /* 0x000000081c00780c */ /* 0x000fe20003f02270 */
[----:B------:R-:W-:Y:S01]  /*7910*/  @P3 IMAD.MOV.U32 R27, RZ, RZ, R17 ;  /* 0x000000ffff1b3224 */ /* 0x000fe200078e0011 */
[----:B------:R-:W-:Y:S01]  /*7920*/  LOP3.LUT R25, R25, 0x1f, RZ, 0xc0, !PT ;  /* 0x0000001f19197812 */ /* 0x000fe200078ec0ff */
[----:B------:R-:W-:Y:S02]  /*7930*/  @P5 IMAD.MOV.U32 R27, RZ, RZ, R16 ;  /* 0x000000ffff1b5224 */ /* 0x000fe400078e0010 */
[----:B------:R-:W-:Y:S01]  /*7940*/  @P4 IMAD.MOV.U32 R27, RZ, RZ, R13 ;  /* 0x000000ffff1b4224 */ /* 0x000fe200078e000d */
[----:B------:R-:W-:-:S07]  /*7950*/  SHF.L.W.U32.HI R2, R26, R25, R2 ;  /* 0x000000191a027219 */ /* 0x000fce0000010e02 */
[----:B------:R-:W-:-:S04]  /*7960*/  @P0 MOV R27, R15 ;  /* 0x0000000f001b0202 */ /* 0x000fc80000000f00 */
[----:B------:R-:W-:-:S07]  /*7970*/  SHF.L.W.U32.HI R26, R27, R25, R26 ;  /* 0x000000191b1a7219 */ /* 0x000fce0000010e1a */
.L_x_81:
[----:B------:R-:W-:Y:S05]  /*7980*/  BSYNC.RECONVERGENT B2 ;  /* 0x0000000000027941 */ /* 0x000fea0003800200 */
.L_x_80:
        /* <DEDUP_REMOVED lines=18> */
.L_x_78:
[----:B------:R-:W-:Y:S05]  /*7ab0*/  BSYNC.RECONVERGENT B1 ;  /* 0x0000000000017941 */ /* 0x000fea0003800200 */
.L_x_77:
[----:B------:R-:W0:Y:S01]  /*7ac0*/  LDC.64 R26, c[0x0][0x390] ;  /* 0x0000e400ff1a7b82 */ /* 0x000e220000000a00 */
[----:B------:R-:W2:Y:S01]  /*7ad0*/  LDG.E.STRONG.SYS R15, desc[UR6][R10.64] ;  /* 0x000000060a0f7981 */ /* 0x000ea2000c1f5900 */
[----:B0-----:R-:W-:-:S06]  /*7ae0*/  IMAD.WIDE R26, R12, 0x4, R26 ;  /* 0x000000040c1a7825 */ /* 0x001fcc00078e021a */
[----:B------:R-:W2:Y:S01]  /*7af0*/  LDG.E.STRONG.SYS R26, desc[UR6][R26.64+0x4] ;  /* 0x000004061a1a7981 */ /* 0x000ea2000c1f5900 */
[----:B------:R-:W-:Y:S01]  /*7b00*/  IMAD.MOV.U32 R28, RZ, RZ, 0x37cbac00 ;  /* 0x37cbac00ff1c7424 */ /* 0x000fe200078e00ff */
[----:B------:R-:W-:Y:S02]  /*7b10*/  LOP3.LUT R25, R30, 0x1, RZ, 0xc0, !PT ;  /* 0x000000011e197812 */ /* 0x000fe400078ec0ff */
[----:B------:R-:W-:Y:S02]  /*7b20*/  MOV R32, 0x3d2aaabb ;  /* 0x3d2aaabb00207802 */ /* 0x000fe40000000f00 */
[----:B------:R-:W-:Y:S01]  /*7b30*/  ISETP.NE.U32.AND P0, PT, R25, 0x1, PT ;  /* 0x000000011900780c */ /* 0x000fe20003f05070 */
[----:B------:R-:W-:-:S03]  /*7b40*/  IMAD.MOV.U32 R25, RZ, RZ, 0x3effffff ;  /* 0x3effffffff197424 */ /* 0x000fc600078e00ff */
[----:B------:R-:W-:Y:S01]  /*7b50*/  FSEL R32, R32, 0.0083327032625675201416, P0 ;  /* 0x3c0885e420207808 */ /* 0x000fe20000000000 */
[----:B------:R-:W-:Y:S01]  /*7b60*/  VIADD R30, R30, 0x1 ;  /* 0x000000011e1e7836 */ /* 0x000fe20000000000 */
[----:B------:R-:W-:Y:S01]  /*7b70*/  BSSY.RECONVERGENT B1, `(.L_x_82) ;  /* 0x0000072000017945 */ /* 0x000fe20003800200 */
[----:B--2---:R-:W-:Y:S01]  /*7b80*/  FADD R22, R15, -R26 ;  /* 0x8000001a0f167221 */ /* 0x004fe20000000000 */
[----:B------:R-:W-:-:S03]  /*7b90*/  FMUL R15, R2, R2 ;  /* 0x00000002020f7220 */ /* 0x000fc60000400000 */
[----:B------:R-:W-:Y:S01]  /*7ba0*/  FMUL R22, R22, 0.00029074074700474739075 ;  /* 0x39986e9016167820 */ /* 0x000fe20000400000 */
[----:B------:R-:W-:-:S03]  /*7bb0*/  FFMA R29, R15, R28, -0.0013887860113754868507 ;  /* 0xbab607ed0f1d7423 */ /* 0x000fc6000000001c */
[----:B------:R-:W-:Y:S02]  /*7bc0*/  FMUL R28, R22, 0.63661974668502807617 ;  /* 0x3f22f983161c7820 */ /* 0x000fe40000400000 */
[----:B------:R-:W-:-:S04]  /*7bd0*/  FSEL R26, R29, -0.00019574658654164522886, P0 ;  /* 0xb94d41531d1a7808 */ /* 0x000fc80000000000 */
[----:B------:R-:W0:Y:S01]  /*7be0*/  F2I.NTZ R28, R28 ;  /* 0x0000001c001c7305 */ /* 0x000e220000203100 */
[----:B------:R-:W-:Y:S01]  /*7bf0*/  FFMA R26, R15, R26, R32 ;  /* 0x0000001a0f1a7223 */ /* 0x000fe20000000020 */
[----:B------:R-:W-:Y:S02]  /*7c00*/  FSEL R32, -R25, -0.16666662693023681641, P0 ;  /* 0xbe2aaaa819207808 */ /* 0x000fe40000000100 */
[----:B------:R-:W-:Y:S02]  /*7c10*/  FSEL R2, R2, 1, !P0 ;  /* 0x3f80000002027808 */ /* 0x000fe40004000000 */
[----:B------:R-:W-:Y:S01]  /*7c20*/  LOP3.LUT P0, RZ, R30, 0x2, RZ, 0xc0, !PT ;  /* 0x000000021eff7812 */ /* 0x000fe2000780c0ff */
[C---:B------:R-:W-:Y:S01]  /*7c30*/  FFMA R26, R15.reuse, R26, R32 ;  /* 0x0000001a0f1a7223 */ /* 0x040fe20000000020 */
[----:B------:R-:W-:Y:S01]  /*7c40*/  FSETP.GE.AND P1, PT, |R22|, 105615, PT ;  /* 0x47ce47801600780b */ /* 0x000fe20003f26200 */
[----:B------:R-:W-:Y:S01]  /*7c50*/  FFMA R15, R15, R2, RZ ;  /* 0x000000020f0f7223 */ /* 0x000fe200000000ff */
[----:B0-----:R-:W-:-:S03]  /*7c60*/  I2FP.F32.S32 R27, R28 ;  /* 0x0000001c001b7245 */ /* 0x001fc60000201400 */
[----:B------:R-:W-:Y:S02]  /*7c70*/  FFMA R15, R15, R26, R2 ;  /* 0x0000001a0f0f7223 */ /* 0x000fe40000000002 */
[----:B------:R-:W-:-:S04]  /*7c80*/  FFMA R2, R27, -1.5707962512969970703, R22 ;  /* 0xbfc90fda1b027823 */ /* 0x000fc80000000016 */
        /* <DEDUP_REMOVED lines=14> */
.L_x_84:
        /* <DEDUP_REMOVED lines=63> */
.L_x_86:
[----:B------:R-:W-:Y:S05]  /*8160*/  BSYNC.RECONVERGENT B2 ;  /* 0x0000000000027941 */ /* 0x000fea0003800200 */
.L_x_85:
[C-C-:B------:R-:W-:Y:S01]  /*8170*/  SHF.L.W.U32.HI R29, R15.reuse, 0x2, R2.reuse ;  /* 0x000000020f1d7819 */ /* 0x140fe20000010e02 */
        /* <DEDUP_REMOVED lines=8> */
[C---:B------:R-:W-:Y:S02]  /*8200*/  LEA.HI R28, R29.reuse, R2, RZ, 0x1 ;  /* 0x000000021d1c7211 */ /* 0x040fe400078f08ff */
[----:B------:R-:W0:Y:S01]  /*8210*/  I2F.F64.S64 R14, R14 ;  /* 0x0000000e000e7312 */ /* 0x000e220000301c00 */
[----:B------:R-:W-:Y:S02]  /*8220*/  LOP3.LUT R22, R29, R22, RZ, 0x3c, !PT ;  /* 0x000000161d167212 */ /* 0x000fe400078e3cff */
[----:B------:R-:W-:Y:S02]  /*8230*/  IMAD.MOV R2, RZ, RZ, -R28 ;  /* 0x000000ffff027224 */ /* 0x000fe400078e0a1c */
[----:B------:R-:W-:-:S04]  /*8240*/  ISETP.GE.AND P1, PT, R22, RZ, PT ;  /* 0x000000ff1600720c */ /* 0x000fc80003f26270 */
[----:B------:R-:W-:Y:S01]  /*8250*/  @!P0 MOV R28, R2 ;  /* 0x00000002001c8202 */ /* 0x000fe20000000f00 */
[----:B0-----:R-:W-:-:S10]  /*8260*/  DMUL R26, R14, UR4 ;  /* 0x000000040e1a7c28 */ /* 0x001fd40008000000 */
[----:B------:R-:W0:Y:S02]  /*8270*/  F2F.F32.F64 R26, R26 ;  /* 0x0000001a001a7310 */ /* 0x000e240000301000 */
[----:B0-----:R-:W-:-:S07]  /*8280*/  FSEL R2, -R26, R26, !P1 ;  /* 0x0000001a1a027208 */ /* 0x001fce0004800100 */
.L_x_83:
[----:B------:R-:W-:Y:S05]  /*8290*/  BSYNC.RECONVERGENT B1 ;  /* 0x0000000000017941 */ /* 0x000fea0003800200 */
.L_x_82:
[----:B------:R-:W-:Y:S01]  /*82a0*/  LOP3.LUT R22, R28, 0x1, RZ, 0xc0, !PT ;  /* 0x000000011c167812 */ /* 0x000fe200078ec0ff */
[----:B------:R-:W-:Y:S02]  /*82b0*/  IMAD.MOV.U32 R14, RZ, RZ, 0x37cbac00 ;  /* 0x37cbac00ff0e7424 */ /* 0x000fe400078e00ff */
[----:B------:R-:W-:Y:S01]  /*82c0*/  FMUL R15, R2, R2 ;  /* 0x00000002020f7220 */ /* 0x000fe20000400000 */
[----:B------:R-:W-:Y:S01]  /*82d0*/  VIADD R28, R28, 0x1 ;  /* 0x000000011c1c7836 */ /* 0x000fe20000000000 */
[----:B------:R-:W-:Y:S01]  /*82e0*/  ISETP.NE.U32.AND P0, PT, R22, 0x1, PT ;  /* 0x000000011600780c */ /* 0x000fe20003f05070 */
[----:B------:R-:W-:Y:S02]  /*82f0*/  IMAD.MOV.U32 R22, RZ, RZ, 0x3d2aaabb ;  /* 0x3d2aaabbff167424 */ /* 0x000fe400078e00ff */
[----:B------:R-:W-:Y:S01]  /*8300*/  FFMA R14, R15, R14, -0.0013887860113754868507 ;  /* 0xbab607ed0f0e7423 */ /* 0x000fe2000000000e */
[----:B------:R-:W-:Y:S01]  /*8310*/  IMAD.MOV.U32 R29, RZ, RZ, 0x3effffff ;  /* 0x3effffffff1d7424 */ /* 0x000fe200078e00ff */
[----:B------:R-:W-:Y:S01]  /*8320*/  LOP3.LUT P1, RZ, R28, 0x2, RZ, 0xc0, !PT ;  /* 0x000000021cff7812 */ /* 0x000fe2000782c0ff */
[----:B------:R-:W-:Y:S01]  /*8330*/  BSSY.RECONVERGENT B1, `(.L_x_87) ;  /* 0x0000040000017945 */ /* 0x000fe20003800200 */
[----:B------:R-:W-:-:S02]  /*8340*/  FSEL R22, R22, 0.0083327032625675201416, P0 ;  /* 0x3c0885e416167808 */ /* 0x000fc40000000000 */
[----:B------:R-:W-:Y:S02]  /*8350*/  FSEL R14, R14, -0.00019574658654164522886, P0 ;  /* 0xb94d41530e0e7808 */ /* 0x000fe40000000000 */
[----:B------:R-:W-:Y:S02]  /*8360*/  FSEL R2, R2, 1, !P0 ;  /* 0x3f80000002027808 */ /* 0x000fe40004000000 */
[----:B------:R-:W-:Y:S01]  /*8370*/  FSEL R29, -R29, -0.16666662693023681641, P0 ;  /* 0xbe2aaaa81d1d7808 */ /* 0x000fe20000000100 */
[C---:B------:R-:W-:Y:S02]  /*8380*/  FFMA R14, R15.reuse, R14, R22 ;  /* 0x0000000e0f0e7223 */ /* 0x040fe40000000016 */
[C---:B------:R-:W-:Y:S02]  /*8390*/  FFMA R27, R15.reuse, R2, RZ ;  /* 0x000000020f1b7223 */ /* 0x040fe400000000ff */
[----:B------:R-:W-:Y:S01]  /*83a0*/  FFMA R14, R15, R14, R29 ;  /* 0x0000000e0f0e7223 */ /* 0x000fe2000000001d */
[----:B------:R-:W-:-:S03]  /*83b0*/  HFMA2 R15, -RZ, RZ, 1.75, 0 ;  /* 0x3f000000ff0f7431 */ /* 0x000fc600000001ff */
[----:B------:R-:W-:-:S04]  /*83c0*/  FFMA R2, R27, R14, R2 ;  /* 0x0000000e1b027223 */ /* 0x000fc80000000002 */
[----:B------:R-:W-:-:S04]  /*83d0*/  @P1 FADD R2, RZ, -R2 ;  /* 0x80000002ff021221 */ /* 0x000fc80000000000 */
[----:B------:R-:W-:Y:S01]  /*83e0*/  FFMA R20, R25, R2, R20 ;  /* 0x0000000219147223 */ /* 0x000fe20000000014 */
[----:B------:R-:W-:-:S03]  /*83f0*/  IMAD.MOV.U32 R25, RZ, RZ, 0x3d10ecef ;  /* 0x3d10ecefff197424 */ /* 0x000fc600078e00ff */
        /* <DEDUP_REMOVED lines=28> */
[----:B------:R-:W-:-:S05]  /*85c0*/  VIADD R23, R23, 0x1ef0 ;  /* 0x00001ef017177836 */ /* 0x000fca0000000000 */
[----:B------:R-:W-:-:S05]  /*85d0*/  LEA R23, R24, R23, 0x18 ;  /* 0x0000001718177211 */ /* 0x000fca00078ec0ff */
[----:B-1----:R-:W-:-:S05]  /*85e0*/  IMAD R2, R14, 0x4, R23 ;  /* 0x000000040e027824 */ /* 0x002fca00078e0217 */
[----:B------:R3:W-:Y:S01]  /*85f0*/  ATOMS.POPC.INC.32 RZ, [R2+URZ+-0x870] ;  /* 0xfff7900002ff7f8c */ /* 0x0007e2000d8000ff */
[----:B------:R-:W-:Y:S05]  /*8600*/  BRA `(.L_x_89) ;  /* 0x0000000000487947 */ /* 0x000fea0003800000 */
.L_x_88:
[----:B------:R-:W-:-:S13]  /*8610*/  FSETP.GT.AND P0, PT, R2, 359, PT ;  /* 0x43b380000200780b */ /* 0x000fda0003f04000 */
[----:B------:R-:W-:Y:S05]  /*8620*/  @!P0 BRA `(.L_x_90) ;  /* 0x0000000000148947 */ /* 0x000fea0003800000 */
[----:B------:R-:W-:-:S04]  /*8630*/  IADD3 R23, PT, PT, R23, 0x1c20, RZ ;  /* 0x00001c2017177810 */ /* 0x000fc80007ffe0ff */
[----:B------:R-:W-:-:S05]  /*8640*/  LEA R23, R24, R23, 0x18 ;  /* 0x0000001718177211 */ /* 0x000fca00078ec0ff */
[----:B-1----:R-:W-:-:S05]  /*8650*/  IMAD R2, R14, 0x4, R23 ;  /* 0x000000040e027824 */ /* 0x002fca00078e0217 */
[----:B------:R2:W-:Y:S01]  /*8660*/  ATOMS.POPC.INC.32 RZ, [R2+URZ+-0x5a0] ;  /* 0xfffa600002ff7f8c */ /* 0x0005e2000d8000ff */
[----:B------:R-:W-:Y:S05]  /*8670*/  BRA `(.L_x_89) ;  /* 0x00000000002c7947 */ /* 0x000fea0003800000 */
.L_x_90:
[----:B------:R-:W-:-:S13]  /*8680*/  FSETP.GT.AND P0, PT, R2, 179, PT ;  /* 0x433300000200780b */ /* 0x000fda0003f04000 */
[----:B------:R-:W-:Y:S05]  /*8690*/  @!P0 BRA `(.L_x_91) ;  /* 0x0000000000148947 */ /* 0x000fea0003800000 */
[----:B------:R-:W-:-:S05]  /*86a0*/  VIADD R23, R23, 0x1950 ;  /* 0x0000195017177836 */ /* 0x000fca0000000000 */
[----:B------:R-:W-:-:S05]  /*86b0*/  LEA R23, R24, R23, 0x18 ;  /* 0x0000001718177211 */ /* 0x000fca00078ec0ff */
[----:B-1----:R-:W-:-:S05]  /*86c0*/  IMAD R2, R14, 0x4, R23 ;  /* 0x000000040e027824 */ /* 0x002fca00078e0217 */
[----:B------:R1:W-:Y:S01]  /*86d0*/  ATOMS.POPC.INC.32 RZ, [R2+URZ+-0x2cc] ;  /* 0xfffd340002ff7f8c */ /* 0x0003e2000d8000ff */
[----:B------:R-:W-:Y:S05]  /*86e0*/  BRA `(.L_x_89) ;  /* 0x0000000000107947 */ /* 0x000fea0003800000 */
.L_x_91:
[----:B------:R-:W-:-:S05]  /*86f0*/  VIADD R23, R23, 0x1680 ;  /* 0x0000168017177836 */ /* 0x000fca0000000000 */
[----:B------:R-:W-:-:S04]  /*8700*/  LEA R23, R24, R23, 0x18 ;  /* 0x0000001718177211 */ /* 0x000fc800078ec0ff */
[----:B-1----:R-:W-:-:S05]  /*8710*/  LEA R2, R14, R23, 0x2 ;  /* 0x000000170e027211 */ /* 0x002fca00078e10ff */
[----:B------:R0:W-:Y:S02]  /*8720*/  ATOMS.POPC.INC.32 RZ, [R2+URZ] ;  /* 0x0000000002ff7f8c */ /* 0x0001e4000d8000ff */
.L_x_89:
[----:B------:R-:W-:Y:S05]  /*8730*/  BSYNC.RECONVERGENT B1 ;  /* 0x0000000000017941 */ /* 0x000fea0003800200 */
.L_x_87:
[C---:B------:R-:W-:Y:S01]  /*8740*/  ISETP.NE.AND P0, PT, R12.reuse, R21, PT ;  /* 0x000000150c00720c */ /* 0x040fe20003f05270 */
[----:B------:R-:W-:-:S12]  /*8750*/  VIADD R12, R12, 0x1 ;  /* 0x000000010c0c7836 */ /* 0x000fd80000000000 */
[----:B------:R-:W-:Y:S05]  /*8760*/  @P0 BRA `(.L_x_92) ;  /* 0xffffffa800f40947 */ /* 0x000fea000383ffff */
.L_x_4:
[----:B0-----:R-:W-:Y:S05]  /*8770*/  BSYNC.RECONVERGENT B0 ;  /* 0x0000000000007941 */ /* 0x001fea0003800200 */
.L_x_3:
[----:B-123--:R-:W0:Y:S01]  /*8780*/  S2R R2, SR_TID.X ;  /* 0x0000000000027919 */ /* 0x00ee220000002100 */
[----:B------:R-:W-:Y:S01]  /*8790*/  BAR.SYNC.DEFER_BLOCKING 0x0 ;  /* 0x0000000000007b1d */ /* 0x000fe20000010000 */
[----:B0-----:R-:W-:-:S13]  /*87a0*/  ISETP.NE.AND P0, PT, R2, RZ, PT ;  /* 0x000000ff0200720c */ /* 0x001fda0003f05270 */
[----:B------:R-:W-:Y:S05]  /*87b0*/  @P0 EXIT ;  /* 0x000000000000094d */ /* 0x000fea0003800000 */
[----:B------:R-:W0:Y:S01]  /*87c0*/  S2R R35, SR_CgaCtaId ;  /* 0x0000000000237919 */ /* 0x000e220000008800 */
[----:B------:R-:W-:Y:S01]  /*87d0*/  MOV R2, 0x400 ;  /* 0x0000040000027802 */ /* 0x000fe20000000f00 */
[----:B------:R-:W-:-:S03]  /*87e0*/  IMAD.MOV.U32 R37, RZ, RZ, RZ ;  /* 0x000000ffff257224 */ /* 0x000fc600078e00ff */
[C---:B------:R-:W-:Y:S01]  /*87f0*/  IADD3 R10, PT, PT, R2.reuse, 0x1950, RZ ;  /* 0x00001950020a7810 */ /* 0x040fe20007ffe0ff */
[C---:B------:R-:W-:Y:S01]  /*8800*/  VIADD R4, R2.reuse, 0x1680 ;  /* 0x0000168002047836 */ /* 0x040fe20000000000 */
[C---:B------:R-:W-:Y:S01]  /*8810*/  IADD3 R34, PT, PT, R2.reuse, 0x13b0, RZ ;  /* 0x000013b002227810 */ /* 0x040fe20007ffe0ff */
[C---:B------:R-:W-:Y:S02]  /*8820*/  VIADD R6, R2.reuse, 0x2d0 ;  /* 0x000002d002067836 */ /* 0x040fe40000000000 */
[C---:B------:R-:W-:Y:S02]  /*8830*/  VIADD R8, R2.reuse, 0xe10 ;  /* 0x00000e1002087836 */ /* 0x040fe40000000000 */
[C---:B------:R-:W-:Y:S02]  /*8840*/  VIADD R12, R2.reuse, 0x5a0 ;  /* 0x000005a0020c7836 */ /* 0x040fe40000000000 */
[C---:B------:R-:W-:Y:S02]  /*8850*/  VIADD R14, R2.reuse, 0x10e0 ;  /* 0x000010e0020e7836 */ /* 0x040fe40000000000 */
[----:B------:R-:W-:-:S02]  /*8860*/  VIADD R32, R2, 0x1c20 ;  /* 0x00001c2002207836 */ /* 0x000fc40000000000 */
[C---:B------:R-:W-:Y:S02]  /*8870*/  VIADD R16, R2.reuse, 0x870 ;  /* 0x0000087002107836 */ /* 0x040fe40000000000 */
[----:B------:R-:W-:Y:S01]  /*8880*/  VIADD R18, R2, 0x1ef0 ;  /* 0x00001ef002127836 */ /* 0x000fe20000000000 */
[C---:B0-----:R-:W-:Y:S02]  /*8890*/  LEA R2, R35.reuse, R4, 0x18 ;  /* 0x0000000423027211 */ /* 0x041fe400078ec0ff */
[C---:B------:R-:W-:Y:S02]  /*88a0*/  LEA R3, R35.reuse, R6, 0x18 ;  /* 0x0000000623037211 */ /* 0x040fe400078ec0ff */
[C---:B------:R-:W-:Y:S02]  /*88b0*/  LEA R4, R35.reuse, R8, 0x18 ;  /* 0x0000000823047211 */ /* 0x040fe400078ec0ff */
[C---:B------:R-:W-:Y:S02]  /*88c0*/  LEA R5, R35.reuse, R10, 0x18 ;  /* 0x0000000a23057211 */ /* 0x040fe400078ec0ff */
[----:B------:R-:W-:-:S02]  /*88d0*/  LEA R6, R35, R12, 0x18 ;  /* 0x0000000c23067211 */ /* 0x000fc400078ec0ff */
[C---:B------:R-:W-:Y:S02]  /*88e0*/  LEA R7, R35.reuse, R14, 0x18 ;  /* 0x0000000e23077211 */ /* 0x040fe400078ec0ff */
[C---:B------:R-:W-:Y:S02]  /*88f0*/  LEA R32, R35.reuse, R32, 0x18 ;  /* 0x0000002023207211 */ /* 0x040fe400078ec0ff */
[C---:B------:R-:W-:Y:S02]  /*8900*/  LEA R33, R35.reuse, R16, 0x18 ;  /* 0x0000001023217211 */ /* 0x040fe400078ec0ff */
[C---:B------:R-:W-:Y:S02]  /*8910*/  LEA R34, R35.reuse, R34, 0x18 ;  /* 0x0000002223227211 */ /* 0x040fe400078ec0ff */
[----:B------:R-:W-:-:S07]  /*8920*/  LEA R35, R35, R18, 0x18 ;  /* 0x0000001223237211 */ /* 0x000fce00078ec0ff */
.L_x_93:
[----:B-1----:R-:W0:Y:S01]  /*8930*/  S2R R9, SR_CgaCtaId ;  /* 0x0000000000097919 */ /* 0x002e220000008800 */
[----:B------:R-:W-:Y:S01]  /*8940*/  MOV R8, 0x400 ;  /* 0x0000040000087802 */ /* 0x000fe20000000f00 */
[C---:B------:R-:W-:Y:S01]  /*8950*/  IMAD R14, R37.reuse, 0x4, R3 ;  /* 0x00000004250e7824 */ /* 0x040fe200078e0203 */
[----:B------:R-:W1:Y:S01]  /*8960*/  LDC.64 R42, c[0x0][0x3a0] ;  /* 0x0000e800ff2a7b82 */ /* 0x000e620000000a00 */
[C---:B------:R-:W-:Y:S01]  /*8970*/  IMAD R16, R37.reuse, 0x4, R4 ;  /* 0x0000000425107824 */ /* 0x040fe200078e0204 */
[C---:B------:R-:W-:Y:S01]  /*8980*/  LEA R20, R37.reuse, R6, 0x2 ;  /* 0x0000000625147211 */ /* 0x040fe200078e10ff */
[----:B------:R-:W-:Y:S02]  /*8990*/  VIADD R12, R8, 0xb40 ;  /* 0x00000b40080c7836 */ /* 0x000fe40000000000 */
[----:B------:R-:W-:Y:S01]  /*89a0*/  LDS.64 R14, [R14] ;  /* 0x000000000e0e7984 */ /* 0x000fe20000000a00 */
[----:B------:R-:W-:Y:S02]  /*89b0*/  IMAD R25, R0, 0x2d0, R37 ;  /* 0x000002d000197824 */ /* 0x000fe400078e0225 */
[----:B------:R-:W2:Y:S01]  /*89c0*/  LDC.64 R40, c[0x0][0x3a8] ;  /* 0x0000ea00ff287b82 */ /* 0x000ea20000000a00 */
[----:B------:R-:W-:Y:S01]  /*89d0*/  LDS.64 R16, [R16] ;  /* 0x0000000010107984 */ /* 0x000fe20000000a00 */
[----:B------:R-:W-:-:S02]  /*89e0*/  IMAD R18, R37, 0x4, R5 ;  /* 0x0000000425127824 */ /* 0x000fc400078e0205 */
[----:B------:R-:W-:Y:S01]  /*89f0*/  VIADD R24, R25, 0xb4 ;  /* 0x000000b419187836 */ /* 0x000fe20000000000 */
[----:B------:R-:W-:Y:S01]  /*8a00*/  LDS.64 R20, [R20] ;  /* 0x0000000014147984 */ /* 0x000fe20000000a00 */
[----:B------:R-:W-:Y:S02]  /*8a10*/  IMAD R36, R37, 0x4, R7 ;  /* 0x0000000425247824 */ /* 0x000fe400078e0207 */
[----:B------:R-:W3:Y:S01]  /*8a20*/  LDC.64 R38, c[0x0][0x3b0] ;  /* 0x0000ec00ff267b82 */ /* 0x000ee20000000a00 */
[----:B------:R-:W-:Y:S01]  /*8a30*/  LDS.64 R18, [R18] ;  /* 0x0000000012127984 */ /* 0x000fe20000000a00 */
[----:B-1----:R-:W-:-:S04]  /*8a40*/  IMAD.WIDE.U32 R44, R25, 0x4, R42 ;  /* 0x00000004192c7825 */ /* 0x002fc800078e002a */
[----:B------:R-:W-:Y:S01]  /*8a50*/  IMAD.WIDE.U32 R30, R24, 0x4, R42 ;  /* 0x00000004181e7825 */ /* 0x000fe200078e002a */
[----:B0-----:R-:W-:-:S03]  /*8a60*/  LEA R10, R9, R8, 0x18 ;  /* 0x00000008090a7211 */ /* 0x001fc600078ec0ff */
[----:B--2---:R-:W-:-:S04]  /*8a70*/  IMAD.WIDE.U32 R22, R25, 0x4, R40 ;  /* 0x0000000419167825 */ /* 0x004fc800078e0028 */
[----:B------:R-:W-:Y:S01]  /*8a80*/  IMAD R8, R37, 0x4, R10 ;  /* 0x0000000425087824 */ /* 0x000fe200078e020a */
[----:B------:R-:W-:Y:S01]  /*8a90*/  LEA R10, R9, R12, 0x18 ;  /* 0x0000000c090a7211 */ /* 0x000fe200078ec0ff */
[C---:B------:R-:W-:Y:S02]  /*8aa0*/  IMAD R12, R37.reuse, 0x4, R2 ;  /* 0x00000004250c7824 */ /* 0x040fe400078e0202 */
[C---:B------:R-:W-:Y:S01]  /*8ab0*/  IMAD.WIDE.U32 R26, R24.reuse, 0x4, R40 ;  /* 0x00000004181a7825 */ /* 0x040fe200078e0028 */
[----:B------:R-:W-:Y:S01]  /*8ac0*/  LEA R10, R37, R10, 0x2 ;  /* 0x0000000a250a7211 */ /* 0x000fe200078e10ff */
[----:B------:R-:W0:Y:S02]  /*8ad0*/  LDS.64 R8, [R8] ;  /* 0x0000000008087984 */ /* 0x000e240000000a00 */
[--C-:B---3--:R-:W-:Y:S02]  /*8ae0*/  IMAD.WIDE.U32 R28, R25, 0x4, R38.reuse ;  /* 0x00000004191c7825 */ /* 0x108fe400078e0026 */
[----:B------:R-:W-:Y:S04]  /*8af0*/  LDS.64 R12, [R12] ;  /* 0x000000000c0c7984 */ /* 0x000fe80000000a00 */
[----:B------:R-:W1:Y:S04]  /*8b00*/  LDS.64 R10, [R10] ;  /* 0x000000000a0a7984 */ /* 0x000e680000000a00 */
[----:B0-----:R0:W-:Y:S04]  /*8b10*/  STG.E.STRONG.SYS desc[UR6][R44.64], R8 ;  /* 0x000000082c007986 */ /* 0x0011e8000c115906 */
[----:B-1----:R1:W-:Y:S01]  /*8b20*/  STG.E.STRONG.SYS desc[UR6][R22.64], R10 ;  /* 0x0000000a16007986 */ /* 0x0023e2000c115906 */
[----:B0-----:R-:W-:-:S03]  /*8b30*/  IMAD.WIDE.U32 R44, R24, 0x4, R38 ;  /* 0x00000004182c7825 */ /* 0x001fc600078e0026 */
[----:B------:R-:W0:Y:S01]  /*8b40*/  LDS.64 R22, [R36] ;  /* 0x0000000024167984 */ /* 0x000e220000000a00 */
[----:B------:R-:W-:-:S03]  /*8b50*/  IMAD R24, R37, 0x4, R32 ;  /* 0x0000000425187824 */ /* 0x000fc600078e0220 */
[----:B------:R2:W-:Y:S01]  /*8b60*/  STG.E.STRONG.SYS desc[UR6][R28.64], R12 ;  /* 0x0000000c1c007986 */ /* 0x0005e2000c115906 */
[----:B------:R-:W-:Y:S01]  /*8b70*/  VIADD R8, R25, 0x168 ;  /* 0x0000016819087836 */ /* 0x000fe20000000000 */
[----:B-1----:R-:W-:Y:S02]  /*8b80*/  LEA R10, R37, R33, 0x2 ;  /* 0x00000021250a7211 */ /* 0x002fe400078e10ff */
[----:B------:R1:W-:Y:S04]  /*8b90*/  STG.E.STRONG.SYS desc[UR6][R30.64], R14 ;  /* 0x0000000e1e007986 */ /* 0x0003e8000c115906 */
[----:B------:R-:W3:Y:S04]  /*8ba0*/  LDS.64 R24, [R24] ;  /* 0x0000000018187984 */ /* 0x000ee80000000a00 */
[----:B------:R-:W-:Y:S01]  /*8bb0*/  STG.E.STRONG.SYS desc[UR6][R26.64], R16 ;  /* 0x000000101a007986 */ /* 0x000fe2000c115906 */
[----:B--2---:R-:W-:-:S03]  /*8bc0*/  IMAD.WIDE.U32 R28, R8, 0x4, R42 ;  /* 0x00000004081c7825 */ /* 0x004fc600078e002a */
[----:B------:R-:W2:Y:S01]  /*8bd0*/  LDS.64 R26, [R10] ;  /* 0x000000000a1a7984 */ /* 0x000ea20000000a00 */
[----:B-1----:R-:W-:-:S03]  /*8be0*/  IMAD.WIDE.U32 R30, R8, 0x4, R40 ;  /* 0x00000004081e7825 */ /* 0x002fc600078e0028 */
[----:B------:R1:W-:Y:S01]  /*8bf0*/  STG.E.STRONG.SYS desc[UR6][R44.64], R18 ;  /* 0x000000122c007986 */ /* 0x0003e2000c115906 */
[C---:B------:R-:W-:Y:S02]  /*8c00*/  IMAD R12, R37.reuse, 0x4, R34 ;  /* 0x00000004250c7824 */ /* 0x040fe400078e0222 */
[----:B------:R-:W-:Y:S01]  /*8c10*/  IMAD R14, R37, 0x4, R35 ;  /* 0x00000004250e7824 */ /* 0x000fe200078e0223 */
[----:B------:R4:W-:Y:S01]  /*8c20*/  STG.E.STRONG.SYS desc[UR6][R28.64], R20 ;  /* 0x000000141c007986 */ /* 0x0009e2000c115906 */
[----:B-1----:R-:W-:-:S04]  /*8c30*/  IMAD.WIDE.U32 R44, R8, 0x4, R38 ;  /* 0x00000004082c7825 */ /* 0x002fc800078e0026 */
[----:B------:R-:W-:Y:S01]  /*8c40*/  IMAD R8, R0, 0x2d0, R37 ;  /* 0x000002d000087824 */ /* 0x000fe200078e0225 */
[----:B0-----:R-:W-:Y:S01]  /*8c50*/  STG.E.STRONG.SYS desc[UR6][R30.64], R22 ;  /* 0x000000161e007986 */ /* 0x001fe2000c115906 */
[----:B------:R-:W-:Y:S02]  /*8c60*/  VIADD R37, R37, 0x2 ;  /* 0x0000000225257836 */ /* 0x000fe40000000000 */
[C---:B------:R-:W-:Y:S01]  /*8c70*/  VIADD R10, R8.reuse, 0x1 ;  /* 0x00000001080a7836 */ /* 0x040fe20000000000 */
[C---:B------:R-:W-:Y:S01]  /*8c80*/  IADD3 R18, PT, PT, R8.reuse, 0xb5, RZ ;  /* 0x000000b508127810 */ /* 0x040fe20007ffe0ff */
[C---:B------:R-:W-:Y:S01]  /*8c90*/  VIADD R16, R8.reuse, 0x169 ;  /* 0x0000016908107836 */ /* 0x040fe20000000000 */
[----:B------:R-:W-:Y:S01]  /*8ca0*/  ISETP.NE.AND P0, PT, R37, 0xb4, PT ;  /* 0x000000b42500780c */ /* 0x000fe20003f05270 */
[C---:B----4-:R-:W-:Y:S01]  /*8cb0*/  VIADD R20, R8.reuse, 0x21d ;  /* 0x0000021d08147836 */ /* 0x050fe20000000000 */
[----:B---3--:R0:W-:Y:S02]  /*8cc0*/  STG.E.STRONG.SYS desc[UR6][R44.64], R24 ;  /* 0x000000182c007986 */ /* 0x0081e4000c115906 */
[----:B0-----:R-:W-:-:S04]  /*8cd0*/  VIADD R45, R8, 0x21c ;  /* 0x0000021c082d7836 */ /* 0x001fc80000000000 */
[----:B------:R-:W-:-:S04]  /*8ce0*/  IMAD.WIDE.U32 R28, R45, 0x4, R42 ;  /* 0x000000042d1c7825 */ /* 0x000fc800078e002a */
[C---:B------:R-:W-:Y:S01]  /*8cf0*/  IMAD.WIDE.U32 R30, R45.reuse, 0x4, R40 ;  /* 0x000000042d1e7825 */ /* 0x040fe200078e0028 */
[----:B--2---:R-:W-:Y:S03]  /*8d00*/  STG.E.STRONG.SYS desc[UR6][R28.64], R26 ;  /* 0x0000001a1c007986 */ /* 0x004fe6000c115906 */
[----:B------:R-:W-:Y:S01]  /*8d10*/  IMAD.WIDE.U32 R44, R45, 0x4, R38 ;  /* 0x000000042d2c7825 */ /* 0x000fe200078e0026 */
[----:B------:R-:W0:Y:S04]  /*8d20*/  LDS.64 R28, [R12] ;  /* 0x000000000c1c7984 */ /* 0x000e280000000a00 */
[----:B0-----:R-:W-:Y:S04]  /*8d30*/  STG.E.STRONG.SYS desc[UR6][R30.64], R28 ;  /* 0x0000001c1e007986 */ /* 0x001fe8000c115906 */
[----:B------:R-:W0:Y:S04]  /*8d40*/  LDS.64 R30, [R14] ;  /* 0x000000000e1e7984 */ /* 0x000e280000000a00 */
[----:B0-----:R0:W-:Y:S02]  /*8d50*/  STG.E.STRONG.SYS desc[UR6][R44.64], R30 ;  /* 0x0000001e2c007986 */ /* 0x0011e4000c115906 */
[----:B0-----:R-:W-:-:S05]  /*8d60*/  IMAD.WIDE.U32 R44, R10, 0x4, R42 ;  /* 0x000000040a2c7825 */ /* 0x001fca00078e002a */
[----:B------:R0:W-:Y:S02]  /*8d70*/  STG.E.STRONG.SYS desc[UR6][R44.64], R9 ;  /* 0x000000092c007986 */ /* 0x0001e4000c115906 */
[----:B0-----:R-:W-:-:S04]  /*8d80*/  IMAD.WIDE.U32 R44, R10, 0x4, R40 ;  /* 0x000000040a2c7825 */ /* 0x001fc800078e0028 */
[--C-:B------:R-:W-:Y:S01]  /*8d90*/  IMAD.WIDE.U32 R8, R18, 0x4, R38.reuse ;  /* 0x0000000412087825 */ /* 0x100fe200078e0026 */
[----:B------:R0:W-:Y:S03]  /*8da0*/  STG.E.STRONG.SYS desc[UR6][R44.64], R11 ;  /* 0x0000000b2c007986 */ /* 0x0001e6000c115906 */
[----:B0-----:R-:W-:-:S04]  /*8db0*/  IMAD.WIDE.U32 R10, R10, 0x4, R38 ;  /* 0x000000040a0a7825 */ /* 0x001fc800078e0026 */
[--C-:B------:R-:W-:Y:S01]  /*8dc0*/  IMAD.WIDE.U32 R44, R16, 0x4, R42.reuse ;  /* 0x00000004102c7825 */ /* 0x100fe200078e002a */
[----:B------:R0:W-:Y:S03]  /*8dd0*/  STG.E.STRONG.SYS desc[UR6][R10.64], R13 ;  /* 0x0000000d0a007986 */ /* 0x0001e6000c115906 */
[----:B0-----:R-:W-:-:S04]  /*8de0*/  IMAD.WIDE.U32 R12, R18, 0x4, R42 ;  /* 0x00000004120c7825 */ /* 0x001fc800078e002a */
[----:B------:R-:W-:Y:S01]  /*8df0*/  IMAD.WIDE.U32 R10, R16, 0x4, R40 ;  /* 0x00000004100a7825 */ /* 0x000fe200078e0028 */
[----:B------:R0:W-:Y:S03]  /*8e00*/  STG.E.STRONG.SYS desc[UR6][R12.64], R15 ;  /* 0x0000000f0c007986 */ /* 0x0001e6000c115906 */
[----:B------:R-:W-:-:S04]  /*8e10*/  IMAD.WIDE.U32 R42, R20, 0x4, R42 ;  /* 0x00000004142a7825 */ /* 0x000fc800078e002a */
[----:B0-----:R-:W-:-:S04]  /*8e20*/  IMAD.WIDE.U32 R14, R18, 0x4, R40 ;  /* 0x00000004120e7825 */ /* 0x001fc800078e0028 */
[----:B------:R-:W-:Y:S01]  /*8e30*/  IMAD.WIDE.U32 R40, R20, 0x4, R40 ;  /* 0x0000000414287825 */ /* 0x000fe200078e0028 */
[----:B------:R0:W-:Y:S04]  /*8e40*/  STG.E.STRONG.SYS desc[UR6][R14.64], R17 ;  /* 0x000000110e007986 */ /* 0x0001e8000c115906 */
[----:B------:R1:W-:Y:S04]  /*8e50*/  STG.E.STRONG.SYS desc[UR6][R8.64], R19 ;  /* 0x0000001308007986 */ /* 0x0003e8000c115906 */
[----:B------:R1:W-:Y:S01]  /*8e60*/  STG.E.STRONG.SYS desc[UR6][R44.64], R21 ;  /* 0x000000152c007986 */ /* 0x0003e2000c115906 */
[----:B0-----:R-:W-:-:S03]  /*8e70*/  IMAD.WIDE.U32 R16, R16, 0x4, R38 ;  /* 0x0000000410107825 */ /* 0x001fc600078e0026 */
[----:B------:R1:W-:Y:S01]  /*8e80*/  STG.E.STRONG.SYS desc[UR6][R10.64], R23 ;  /* 0x000000170a007986 */ /* 0x0003e2000c115906 */
[----:B------:R-:W-:-:S03]  /*8e90*/  IMAD.WIDE.U32 R38, R20, 0x4, R38 ;  /* 0x0000000414267825 */ /* 0x000fc600078e0026 */
[----:B------:R1:W-:Y:S04]  /*8ea0*/  STG.E.STRONG.SYS desc[UR6][R16.64], R25 ;  /* 0x0000001910007986 */ /* 0x0003e8000c115906 */
[----:B------:R1:W-:Y:S04]  /*8eb0*/  STG.E.STRONG.SYS desc[UR6][R42.64], R27 ;  /* 0x0000001b2a007986 */ /* 0x0003e8000c115906 */
[----:B------:R1:W-:Y:S04]  /*8ec0*/  STG.E.STRONG.SYS desc[UR6][R40.64], R29 ;  /* 0x0000001d28007986 */ /* 0x0003e8000c115906 */
[----:B------:R1:W-:Y:S01]  /*8ed0*/  STG.E.STRONG.SYS desc[UR6][R38.64], R31 ;  /* 0x0000001f26007986 */ /* 0x0003e2000c115906 */
[----:B------:R-:W-:Y:S05]  /*8ee0*/  @P0 BRA `(.L_x_93) ;  /* 0xfffffff800900947 */ /* 0x000fea000383ffff */
[----:B------:R-:W-:Y:S05]  /*8ef0*/  EXIT ;  /* 0x000000000000794d */ /* 0x000fea0003800000 */
.L_x_94:
[----:B------:R-:W-:-:S00]  /*8f00*/  BRA `(.L_x_94) ;  /* 0xfffffffc00fc7947 */ /* 0x000fc0000383ffff */
[----:B------:R-:W-:-:S00]  /*8f10*/  NOP ;  /* 0x0000000000007918 */ /* 0x000fc00000000000 */
        /* <DEDUP_REMOVED lines=14> */
.L_x_95:


//--------------------- .nv.global.init           --------------------------
	.section	.nv.global.init,"aw",@progbits
	.align	4
.nv.global.init:
	.type		__cudart_i2opi_f,@object
	.size		__cudart_i2opi_f,(.L_0 - __cudart_i2opi_f)
__cudart_i2opi_f:
        /*0000*/ 	.byte	0x41, 0x90, 0x43, 0x3c, 0x99, 0x95, 0x62, 0xdb, 0xc0, 0xdd, 0x34, 0xf5, 0xd1, 0x57, 0x27, 0xfc
        /*0010*/ 	.byte	0x29, 0x15, 0x44, 0x4e, 0x6e, 0x83, 0xf9, 0xa2
.L_0:


//--------------------- .nv.shared._Z6anglesPVfS0_S0_S0_PViS2_S2_ --------------------------
	.section	.nv.shared._Z6anglesPVfS0_S0_S0_PViS2_S2_,"aw",@nobits
	.sectionflags	@""
	.align	4
.nv.shared._Z6anglesPVfS0_S0_S0_PViS2_S2_:
	.zero		9664


//--------------------- .nv.shared.reserved.0     --------------------------
	.section	.nv.shared.reserved.0,"aw",@nobits
	.weak		__nv_reservedSMEM_offset_0_alias
	.size		__nv_reservedSMEM_offset_0_alias, 0, 64
	.other		__nv_reservedSMEM_offset_0_alias,@"STO_CUDA_RESERVED_SHARED STV_DEFAULT"
__nv_reservedSMEM_offset_0_alias:
	.zero		0
	.zero		64


//--------------------- .nv.constant0._Z6anglesPVfS0_S0_S0_PViS2_S2_ --------------------------
	.section	.nv.constant0._Z6anglesPVfS0_S0_S0_PViS2_S2_,"a",@progbits
	.sectionflags	@""
	.align	4
.nv.constant0._Z6anglesPVfS0_S0_S0_PViS2_S2_:
	.zero		952


//--------------------- SYMBOLS --------------------------

	.type		.nv.reservedSmem.offset0,@object
	.size		.nv.reservedSmem.offset0,0x4
	.type		.nv.reservedSmem.cap,@object
	.size		.nv.reservedSmem.cap,0x4
